// auto-generated by cutlass_sweep.conv — config: {"arch": "sm_100", "cluster_m": 1, "cluster_n": 1, "conv_kind": "wgrad", "dtype": "tf32", "ndim": 2, "tile_k": 32, "tile_m": 128, "tile_n": 64}
#include "cutlass/cutlass.h"
#include "cute/tensor.hpp"
#include "cutlass/kernel_hardware_info.hpp"
#include "cutlass/conv/convolution.h"
#include "cutlass/conv/dispatch_policy.hpp"
#include "cutlass/conv/collective/collective_builder.hpp"
#include "cutlass/conv/kernel/conv_universal.hpp"
#include "cutlass/conv/device/conv_universal_adapter.hpp"
#include "cutlass/epilogue/collective/collective_builder.hpp"

using namespace cute;
using Elem = cutlass::tfloat32_t;
using Acc  = float;
using LayoutAB = cutlass::layout::TensorNHWC;
using LayoutC  = cutlass::layout::TensorKCSR;
constexpr auto ConvOp = cutlass::conv::Operator::kWgrad;
using TileShape    = Shape<_128, Shape<_64>, Shape<_32>>;
using ClusterShape = Shape<_1, _1, _1>;

using CollectiveEpilogue = typename cutlass::epilogue::collective::CollectiveBuilder<
    cutlass::arch::Sm100, cutlass::arch::OpClassTensorOp,
    TileShape, ClusterShape,
    cutlass::epilogue::collective::EpilogueTileAuto,
    Acc, Acc,
    Elem, LayoutC, 128 / cutlass::sizeof_bits<Elem>::value,
    Elem, LayoutC, 128 / cutlass::sizeof_bits<Elem>::value,
    cutlass::epilogue::collective::EpilogueScheduleAuto
  >::CollectiveOp;

using CollectiveMainloop = typename cutlass::conv::collective::CollectiveBuilder<
    cutlass::arch::Sm100, cutlass::arch::OpClassTensorOp, ConvOp,
    Elem, LayoutAB, 128 / cutlass::sizeof_bits<Elem>::value,
    Elem, LayoutAB, 128 / cutlass::sizeof_bits<Elem>::value,
    Acc,
    TileShape, ClusterShape,
    cutlass::conv::collective::StageCountAutoCarveout<
        static_cast<int>(sizeof(typename CollectiveEpilogue::SharedStorage))>,
    cutlass::conv::collective::KernelScheduleAuto
  >::CollectiveOp;

using ProblemShape = cutlass::conv::ConvProblemShape<
    ConvOp, CollectiveMainloop::DispatchPolicy::NumSpatialDimensions>;
using ConvKernel = cutlass::conv::kernel::ConvUniversal<
    ProblemShape, CollectiveMainloop, CollectiveEpilogue>;
using Conv = cutlass::conv::device::ConvUniversalAdapter<ConvKernel>;

auto* _anchor = &cutlass::device_kernel<ConvKernel>;


// ===== COMPILED SASS (sm_100a) =====

	.target	sm_100a

	.elftype	@"ET_EXEC"


//--------------------- .note.nv.tkinfo           --------------------------
	.section	.note.nv.tkinfo,"",@"SHT_NOTE"
	.sectionflags	@"SHF_NOTE_NV_TKINFO"
	.tkinfo
        /*0018*/ 	.word	0x00000002
        /*0030*/ 	.string	""
        /*0030*/ 	.string	"ptxas"
        /*0030*/ 	.string	"Cuda compilation tools, release 13.0, V13.0.88"
        /*0030*/ 	.string	"Build cuda_13.0.r13.0/compiler.36424714_0"
        /*0030*/ 	.string	"-arch sm_100a -m 64 "



//--------------------- .note.nv.cuinfo           --------------------------
	.section	.note.nv.cuinfo,"",@"SHT_NOTE"
	.sectionflags	@"SHF_NOTE_NV_CUINFO"
        /*0018*/ 	.short	0x0002
        /*001a*/ 	.short	0x0064
        /*001c*/ 	.short	0x0082
	.zero		2


//--------------------- .nv.info                  --------------------------
	.section	.nv.info,"",@"SHT_CUDA_INFO"
	.align	4


	//----- nvinfo : EIATTR_REGCOUNT
	.align		4
        /*0000*/ 	.byte	0x04, 0x2f
        /*0002*/ 	.short	(.L_19 - .L_18)
	.align		4
.L_18:
        /*0004*/ 	.word	index@(_ZN7cutlass13device_kernelINS_4conv6kernel13ConvUniversalINS1_16ConvProblemShapeILNS1_8OperatorE2ELi2EEENS1_10collective14CollectiveConvINS1_47MainloopSm100TmaUmmaWarpSpecializedImplicitGemmILS5_2ELi8ELi2ELi1ELi2EN4cute5tupleIJNSA_1CILi1EEESD_SD_EEEEENSB_IJNSC_ILi128EEENSB_IJNSC_ILi64EEEEEENSB_IJNSC_ILi32EEEEEEEEENS_10tfloat32_tESM_NSA_8TiledMMAINSA_8MMA_AtomIJNSA_17SM100_MMA_TF32_SSISM_SM_fLi128ELi64ELNSA_4UMMA5MajorE1ELSR_1ELNSQ_7ScaleInE0ELSS_0EEEEEENSA_6LayoutISE_NSB_IJNSC_ILi0EEESW_SW_EEEEENSB_IJNSA_10UnderscoreESZ_SZ_EEEEENS7_6detail27Sm100ImplicitGemmTileTraitsINSA_13SM90_TMA_LOADENSA_14ComposedLayoutINSA_7SwizzleILi2ELi5ELi2EEENSA_18smem_ptr_flag_bitsILi32EEENSV_INSB_IJSJ_NSC_ILi4EEEEEENSB_IJSD_SJ_EEEEEEEvEENS13_INSA_20SM90_TMA_LOAD_IM2COLES1E_vEEEENS_8epilogue10collective18CollectiveEpilogueINS1J_23Sm100TmaWarpSpecializedILi4ELi2ELi16ELb1ELb0EEEJSL_NSB_IJNSV_ISG_SD_EENSV_INSC_ILi16EEESD_EEEEESM_NSB_IJlNSB_IJSD_llEEESW_EEESM_S1T_NS1J_6fusion15FusionCallbacksIS1N_NS1U_17LinearCombinationISM_fSM_fLNS_15FloatRoundStyleE2EEESL_S1R_JEEENSA_5SM1004TMEM4LOAD26SM100_TMEM_LOAD_32dp32b16xES14_NS15_INS16_ILi2ELi4ELi3EEES19_NSV_INSB_IJNSC_ILi8EEES1P_EEENSB_IJS1P_SD_EEEEEEENSA_39AutoVectorizingCopyWithAssumedAlignmentILi128EEENSA_14SM90_TMA_STOREES29_S2B_S2B_EEEvvEEEEvNT_6ParamsE)
        /*0008*/ 	.word	0x0000004e


	//----- nvinfo : EIATTR_FRAME_SIZE
	.align		4
.L_19:
        /*000c*/ 	.byte	0x04, 0x11
        /*000e*/ 	.short	(.L_21 - .L_20)
	.align		4
.L_20:
        /*0010*/ 	.word	index@($__internal_2_$__cuda_sm10x_tcgen05_guardrail_trap_unallocated_columns_being_dealloced)
        /*0014*/ 	.word	0x00000008


	//----- nvinfo : EIATTR_FRAME_SIZE
	.align		4
.L_21:
        /*0018*/ 	.byte	0x04, 0x11
        /*001a*/ 	.short	(.L_23 - .L_22)
	.align		4
.L_22:
        /*001c*/ 	.word	index@($__internal_1_$__cuda_sm10x_tcgen05_guardrail_trap_phase_invalid_during_alloc)
        /*0020*/ 	.word	0x00000008


	//----- nvinfo : EIATTR_FRAME_SIZE
	.align		4
.L_23:
        /*0024*/ 	.byte	0x04, 0x11
        /*0026*/ 	.short	(.L_25 - .L_24)
	.align		4
.L_24:
        /*0028*/ 	.word	index@($__internal_0_$__cuda_sm10x_tcgen05_guardrail_trap_col_being_dealloced_not_returned_by_alloc)
        /*002c*/ 	.word	0x00000008


	//----- nvinfo : EIATTR_FRAME_SIZE
	.align		4
.L_25:
        /*0030*/ 	.byte	0x04, 0x11
        /*0032*/ 	.short	(.L_27 - .L_26)
	.align		4
.L_26:
        /*0034*/ 	.word	index@(_ZN7cutlass13device_kernelINS_4conv6kernel13ConvUniversalINS1_16ConvProblemShapeILNS1_8OperatorE2ELi2EEENS1_10collective14CollectiveConvINS1_47MainloopSm100TmaUmmaWarpSpecializedImplicitGemmILS5_2ELi8ELi2ELi1ELi2EN4cute5tupleIJNSA_1CILi1EEESD_SD_EEEEENSB_IJNSC_ILi128EEENSB_IJNSC_ILi64EEEEEENSB_IJNSC_ILi32EEEEEEEEENS_10tfloat32_tESM_NSA_8TiledMMAINSA_8MMA_AtomIJNSA_17SM100_MMA_TF32_SSISM_SM_fLi128ELi64ELNSA_4UMMA5MajorE1ELSR_1ELNSQ_7ScaleInE0ELSS_0EEEEEENSA_6LayoutISE_NSB_IJNSC_ILi0EEESW_SW_EEEEENSB_IJNSA_10UnderscoreESZ_SZ_EEEEENS7_6detail27Sm100ImplicitGemmTileTraitsINSA_13SM90_TMA_LOADENSA_14ComposedLayoutINSA_7SwizzleILi2ELi5ELi2EEENSA_18smem_ptr_flag_bitsILi32EEENSV_INSB_IJSJ_NSC_ILi4EEEEEENSB_IJSD_SJ_EEEEEEEvEENS13_INSA_20SM90_TMA_LOAD_IM2COLES1E_vEEEENS_8epilogue10collective18CollectiveEpilogueINS1J_23Sm100TmaWarpSpecializedILi4ELi2ELi16ELb1ELb0EEEJSL_NSB_IJNSV_ISG_SD_EENSV_INSC_ILi16EEESD_EEEEESM_NSB_IJlNSB_IJSD_llEEESW_EEESM_S1T_NS1J_6fusion15FusionCallbacksIS1N_NS1U_17LinearCombinationISM_fSM_fLNS_15FloatRoundStyleE2EEESL_S1R_JEEENSA_5SM1004TMEM4LOAD26SM100_TMEM_LOAD_32dp32b16xES14_NS15_INS16_ILi2ELi4ELi3EEES19_NSV_INSB_IJNSC_ILi8EEES1P_EEENSB_IJS1P_SD_EEEEEEENSA_39AutoVectorizingCopyWithAssumedAlignmentILi128EEENSA_14SM90_TMA_STOREES29_S2B_S2B_EEEvvEEEEvNT_6ParamsE)
        /*0038*/ 	.word	0x00000008


	//----- nvinfo : EIATTR_MIN_STACK_SIZE
	.align		4
.L_27:
        /*003c*/ 	.byte	0x04, 0x12
        /*003e*/ 	.short	(.L_29 - .L_28)
	.align		4
.L_28:
        /*0040*/ 	.word	index@(_ZN7cutlass13device_kernelINS_4conv6kernel13ConvUniversalINS1_16ConvProblemShapeILNS1_8OperatorE2ELi2EEENS1_10collective14CollectiveConvINS1_47MainloopSm100TmaUmmaWarpSpecializedImplicitGemmILS5_2ELi8ELi2ELi1ELi2EN4cute5tupleIJNSA_1CILi1EEESD_SD_EEEEENSB_IJNSC_ILi128EEENSB_IJNSC_ILi64EEEEEENSB_IJNSC_ILi32EEEEEEEEENS_10tfloat32_tESM_NSA_8TiledMMAINSA_8MMA_AtomIJNSA_17SM100_MMA_TF32_SSISM_SM_fLi128ELi64ELNSA_4UMMA5MajorE1ELSR_1ELNSQ_7ScaleInE0ELSS_0EEEEEENSA_6LayoutISE_NSB_IJNSC_ILi0EEESW_SW_EEEEENSB_IJNSA_10UnderscoreESZ_SZ_EEEEENS7_6detail27Sm100ImplicitGemmTileTraitsINSA_13SM90_TMA_LOADENSA_14ComposedLayoutINSA_7SwizzleILi2ELi5ELi2EEENSA_18smem_ptr_flag_bitsILi32EEENSV_INSB_IJSJ_NSC_ILi4EEEEEENSB_IJSD_SJ_EEEEEEEvEENS13_INSA_20SM90_TMA_LOAD_IM2COLES1E_vEEEENS_8epilogue10collective18CollectiveEpilogueINS1J_23Sm100TmaWarpSpecializedILi4ELi2ELi16ELb1ELb0EEEJSL_NSB_IJNSV_ISG_SD_EENSV_INSC_ILi16EEESD_EEEEESM_NSB_IJlNSB_IJSD_llEEESW_EEESM_S1T_NS1J_6fusion15FusionCallbacksIS1N_NS1U_17LinearCombinationISM_fSM_fLNS_15FloatRoundStyleE2EEESL_S1R_JEEENSA_5SM1004TMEM4LOAD26SM100_TMEM_LOAD_32dp32b16xES14_NS15_INS16_ILi2ELi4ELi3EEES19_NSV_INSB_IJNSC_ILi8EEES1P_EEENSB_IJS1P_SD_EEEEEEENSA_39AutoVectorizingCopyWithAssumedAlignmentILi128EEENSA_14SM90_TMA_STOREES29_S2B_S2B_EEEvvEEEEvNT_6ParamsE)
        /*0044*/ 	.word	0x00000008
.L_29:


//--------------------- .nv.compat                --------------------------
	.section	.nv.compat,"",@"SHT_CUDA_COMPAT_INFO"
	.align	4
        /*0000*/ 	.byte	0x02, 0x09, 0x01, 0x00, 0x02, 0x02, 0x02, 0x00, 0x02, 0x05, 0x05, 0x00, 0x03, 0x07, 0x01, 0x01
        /*0010*/ 	.byte	0x02, 0x03, 0x01, 0x00, 0x02, 0x06, 0x01, 0x00, 0x04, 0x0b, 0x08, 0x00, 0x09, 0x00, 0x00, 0x00
        /*0020*/ 	.byte	0x00, 0x00, 0x00, 0x00


//--------------------- .nv.info._ZN7cutlass13device_kernelINS_4conv6kernel13ConvUniversalINS1_16ConvProblemShapeILNS1_8OperatorE2ELi2EEENS1_10collective14CollectiveConvINS1_47MainloopSm100TmaUmmaWarpSpecializedImplicitGemmILS5_2ELi8ELi2ELi1ELi2EN4cute5tupleIJNSA_1CILi1EEESD_SD_EEEEENSB_IJNSC_ILi128EEENSB_IJNSC_ILi64EEEEEENSB_IJNSC_ILi32EEEEEEEEENS_10tfloat32_tESM_NSA_8TiledMMAINSA_8MMA_AtomIJNSA_17SM100_MMA_TF32_SSISM_SM_fLi128ELi64ELNSA_4UMMA5MajorE1ELSR_1ELNSQ_7ScaleInE0ELSS_0EEEEEENSA_6LayoutISE_NSB_IJNSC_ILi0EEESW_SW_EEEEENSB_IJNSA_10UnderscoreESZ_SZ_EEEEENS7_6detail27Sm100ImplicitGemmTileTraitsINSA_13SM90_TMA_LOADENSA_14ComposedLayoutINSA_7SwizzleILi2ELi5ELi2EEENSA_18smem_ptr_flag_bitsILi32EEENSV_INSB_IJSJ_NSC_ILi4EEEEEENSB_IJSD_SJ_EEEEEEEvEENS13_INSA_20SM90_TMA_LOAD_IM2COLES1E_vEEEENS_8epilogue10collective18CollectiveEpilogueINS1J_23Sm100TmaWarpSpecializedILi4ELi2ELi16ELb1ELb0EEEJSL_NSB_IJNSV_ISG_SD_EENSV_INSC_ILi16EEESD_EEEEESM_NSB_IJlNSB_IJSD_llEEESW_EEESM_S1T_NS1J_6fusion15FusionCallbacksIS1N_NS1U_17LinearCombinationISM_fSM_fLNS_15FloatRoundStyleE2EEESL_S1R_JEEENSA_5SM1004TMEM4LOAD26SM100_TMEM_LOAD_32dp32b16xES14_NS15_INS16_ILi2ELi4ELi3EEES19_NSV_INSB_IJNSC_ILi8EEES1P_EEENSB_IJS1P_SD_EEEEEEENSA_39AutoVectorizingCopyWithAssumedAlignmentILi128EEENSA_14SM90_TMA_STOREES29_S2B_S2B_EEEvvEEEEvNT_6ParamsE --------------------------
	.section	.nv.info._ZN7cutlass13device_kernelINS_4conv6kernel13ConvUniversalINS1_16ConvProblemShapeILNS1_8OperatorE2ELi2EEENS1_10collective14CollectiveConvINS1_47MainloopSm100TmaUmmaWarpSpecializedImplicitGemmILS5_2ELi8ELi2ELi1ELi2EN4cute5tupleIJNSA_1CILi1EEESD_SD_EEEEENSB_IJNSC_ILi128EEENSB_IJNSC_ILi64EEEEEENSB_IJNSC_ILi32EEEEEEEEENS_10tfloat32_tESM_NSA_8TiledMMAINSA_8MMA_AtomIJNSA_17SM100_MMA_TF32_SSISM_SM_fLi128ELi64ELNSA_4UMMA5MajorE1ELSR_1ELNSQ_7ScaleInE0ELSS_0EEEEEENSA_6LayoutISE_NSB_IJNSC_ILi0EEESW_SW_EEEEENSB_IJNSA_10UnderscoreESZ_SZ_EEEEENS7_6detail27Sm100ImplicitGemmTileTraitsINSA_13SM90_TMA_LOADENSA_14ComposedLayoutINSA_7SwizzleILi2ELi5ELi2EEENSA_18smem_ptr_flag_bitsILi32EEENSV_INSB_IJSJ_NSC_ILi4EEEEEENSB_IJSD_SJ_EEEEEEEvEENS13_INSA_20SM90_TMA_LOAD_IM2COLES1E_vEEEENS_8epilogue10collective18CollectiveEpilogueINS1J_23Sm100TmaWarpSpecializedILi4ELi2ELi16ELb1ELb0EEEJSL_NSB_IJNSV_ISG_SD_EENSV_INSC_ILi16EEESD_EEEEESM_NSB_IJlNSB_IJSD_llEEESW_EEESM_S1T_NS1J_6fusion15FusionCallbacksIS1N_NS1U_17LinearCombinationISM_fSM_fLNS_15FloatRoundStyleE2EEESL_S1R_JEEENSA_5SM1004TMEM4LOAD26SM100_TMEM_LOAD_32dp32b16xES14_NS15_INS16_ILi2ELi4ELi3EEES19_NSV_INSB_IJNSC_ILi8EEES1P_EEENSB_IJS1P_SD_EEEEEEENSA_39AutoVectorizingCopyWithAssumedAlignmentILi128EEENSA_14SM90_TMA_STOREES29_S2B_S2B_EEEvvEEEEvNT_6ParamsE,"",@"SHT_CUDA_INFO"
	.sectionflags	@""
	.align	4


	//----- nvinfo : EIATTR_CUDA_API_VERSION
	.align		4
        /*0000*/ 	.byte	0x04, 0x37
        /*0002*/ 	.short	(.L_31 - .L_30)
.L_30:
        /*0004*/ 	.word	0x00000082


	//----- nvinfo : EIATTR_KPARAM_INFO
	.align		4
.L_31:
        /*0008*/ 	.byte	0x04, 0x17
        /*000a*/ 	.short	(.L_33 - .L_32)
.L_32:
        /*000c*/ 	.word	0x00000000
        /*0010*/ 	.short	0x0000
        /*0012*/ 	.short	0x0000
        /*0014*/ 	.byte	0x00, 0xf0, 0x01, 0x20


	//----- nvinfo : EIATTR_AT_ENTRY_FRAGMENTS
	.align		4
.L_33:
        /*0018*/ 	.byte	0x04, 0x4f
        /*001a*/ 	.short	(.L_35 - .L_34)


	//   ....[0]....
.L_34:
        /*001c*/ 	.word	0x00000006


	//----- nvinfo : EIATTR_RESERVED_SMEM_USED
	.align		4
.L_35:
        /*0020*/ 	.byte	0x01, 0x41
	.zero		2


	//----- nvinfo : EIATTR_SPARSE_MMA_MASK
	.align		4
        /*0024*/ 	.byte	0x03, 0x50
        /*0026*/ 	.short	0x0000


	//----- nvinfo : EIATTR_TCGEN05_1CTA_USED
	.align		4
        /*0028*/ 	.byte	0x01, 0x51
	.zero		2


	//----- nvinfo : EIATTR_MAXREG_COUNT
	.align		4
        /*002c*/ 	.byte	0x03, 0x1b
        /*002e*/ 	.short	0x00ff


	//----- nvinfo : EIATTR_NUM_BARRIERS
	.align		4
        /*0030*/ 	.byte	0x02, 0x4c
        /*0032*/ 	.byte	0x07
	.zero		1


	//----- nvinfo : EIATTR_EXTERNS
	.align		4
        /*0034*/ 	.byte	0x04, 0x0f
        /*0036*/ 	.short	(.L_37 - .L_36)


	//   ....[0]....
	.align		4
.L_36:
        /*0038*/ 	.word	index@(__assertfail)


	//----- nvinfo : EIATTR_MERCURY_ISA_VERSION
	.align		4
.L_37:
        /*003c*/ 	.byte	0x03, 0x5f
        /*003e*/ 	.short	0x0101


	//----- nvinfo : EIATTR_INT_WARP_WIDE_INSTR_OFFSETS
	.align		4
        /*0040*/ 	.byte	0x04, 0x31
        /*0042*/ 	.short	(.L_39 - .L_38)


	//   ....[0]....
.L_38:
        /*0044*/ 	.word	0x00004190


	//   ....[1]....
        /*0048*/ 	.word	0x000041b0


	//   ....[2]....
        /*004c*/ 	.word	0x000041e0


	//   ....[3]....
        /*0050*/ 	.word	0x00005220


	//   ....[4]....
        /*0054*/ 	.word	0x00005280


	//   ....[5]....
        /*0058*/ 	.word	0x00005360


	//   ....[6]....
        /*005c*/ 	.word	0x000053e0


	//   ....[7]....
        /*0060*/ 	.word	0x000054e0


	//   ....[8]....
        /*0064*/ 	.word	0x00005570


	//   ....[9]....
        /*0068*/ 	.word	0x00005680


	//   ....[10]....
        /*006c*/ 	.word	0x00005730


	//----- nvinfo : EIATTR_COOP_GROUP_MASK_REGIDS
	.align		4
.L_39:
        /*0070*/ 	.byte	0x04, 0x29
        /*0072*/ 	.short	(.L_41 - .L_40)


	//   ....[0]....
.L_40:
        /*0074*/ 	.word	0xffffffff


	//   ....[1]....
        /*0078*/ 	.word	0xffffffff


	//   ....[2]....
        /*007c*/ 	.word	0xffffffff


	//   ....[3]....
        /*0080*/ 	.word	0xffffffff


	//   ....[4]....
        /*0084*/ 	.word	0xffffffff


	//   ....[5]....
        /*0088*/ 	.word	0xffffffff


	//   ....[6]....
        /*008c*/ 	.word	0xffffffff


	//   ....[7]....
        /*0090*/ 	.word	0xffffffff


	//   ....[8]....
        /*0094*/ 	.word	0xffffffff


	//   ....[9]....
        /*0098*/ 	.word	0xffffffff


	//   ....[10]....
        /*009c*/ 	.word	0xffffffff


	//   ....[11]....
        /*00a0*/ 	.word	0xffffffff


	//----- nvinfo : EIATTR_COOP_GROUP_INSTR_OFFSETS
	.align		4
.L_41:
        /*00a4*/ 	.byte	0x04, 0x28
        /*00a6*/ 	.short	(.L_43 - .L_42)


	//   ....[0]....
.L_42:
        /*00a8*/ 	.word	0x00000090


	//   ....[1]....
        /*00ac*/ 	.word	0x00000500


	//   ....[2]....
        /*00b0*/ 	.word	0x000006f0


	//   ....[3]....
        /*00b4*/ 	.word	0x00000890


	//   ....[4]....
        /*00b8*/ 	.word	0x00000990


	//   ....[5]....
        /*00bc*/ 	.word	0x00000ae0


	//   ....[6]....
        /*00c0*/ 	.word	0x00002610


	//   ....[7]....
        /*00c4*/ 	.word	0x000034e0


	//   ....[8]....
        /*00c8*/ 	.word	0x000036f0


	//   ....[9]....
        /*00cc*/ 	.word	0x00003720


	//   ....[10]....
        /*00d0*/ 	.word	0x00004070


	//   ....[11]....
        /*00d4*/ 	.word	0x000042b0


	//----- nvinfo : EIATTR_VRC_CTA_INIT_COUNT
	.align		4
.L_43:
        /*00d8*/ 	.byte	0x02, 0x4a
        /*00da*/ 	.byte	0x80
	.zero		1


	//----- nvinfo : EIATTR_SYSCALL_OFFSETS
	.align		4
        /*00dc*/ 	.byte	0x04, 0x46
        /*00de*/ 	.short	(.L_45 - .L_44)


	//   ....[0]....
.L_44:
        /*00e0*/ 	.word	0x00006790


	//   ....[1]....
        /*00e4*/ 	.word	0x00006880


	//   ....[2]....
        /*00e8*/ 	.word	0x00007050


	//   ....[3]....
        /*00ec*/ 	.word	0x000079d0


	//   ....[4]....
        /*00f0*/ 	.word	0x00008310


	//   ....[5]....
        /*00f4*/ 	.word	0x00008c40


	//----- nvinfo : EIATTR_MBARRIER_INSTR_OFFSETS
	.align		4
.L_45:
        /*00f8*/ 	.byte	0x04, 0x39
        /*00fa*/ 	.short	(.L_47 - .L_46)


	//   ....[0]....
.L_46:
        /*00fc*/ 	.word	0x000005e0
        /*0100*/ 	.word	0x000000ff
        /*0104*/ 	.word	0x00000000
        /*0108*/ 	.short	0x0100
        /*010a*/ 	.byte	0x04
	.zero		1


	//   ....[1]....
        /*010c*/ 	.word	0x000005f0
        /*0110*/ 	.word	0x000000ff
        /*0114*/ 	.word	0x00000040
        /*0118*/ 	.short	0x0100
        /*011a*/ 	.byte	0x04
	.zero		1


	//   ....[2]....
        /*011c*/ 	.word	0x00000600
        /*0120*/ 	.word	0x000000ff
        /*0124*/ 	.word	0x00000008
        /*0128*/ 	.short	0x0100
        /*012a*/ 	.byte	0x04
	.zero		1


	//   ....[3]....
        /*012c*/ 	.word	0x00000610
        /*0130*/ 	.word	0x000000ff
        /*0134*/ 	.word	0x00000048
        /*0138*/ 	.short	0x0100
        /*013a*/ 	.byte	0x04
	.zero		1


	//   ....[4]....
        /*013c*/ 	.word	0x00000620
        /*0140*/ 	.word	0x000000ff
        /*0144*/ 	.word	0x00000010
        /*0148*/ 	.short	0x0100
        /*014a*/ 	.byte	0x04
	.zero		1


	//   ....[5]....
        /*014c*/ 	.word	0x00000630
        /*0150*/ 	.word	0x000000ff
        /*0154*/ 	.word	0x00000050
        /*0158*/ 	.short	0x0100
        /*015a*/ 	.byte	0x04
	.zero		1


	//   ....[6]....
        /*015c*/ 	.word	0x00000640
        /*0160*/ 	.word	0x000000ff
        /*0164*/ 	.word	0x00000018
        /*0168*/ 	.short	0x0100
        /*016a*/ 	.byte	0x04
	.zero		1


	//   ....[7]....
        /*016c*/ 	.word	0x00000650
        /*0170*/ 	.word	0x000000ff
        /*0174*/ 	.word	0x00000058
        /*0178*/ 	.short	0x0100
        /*017a*/ 	.byte	0x04
	.zero		1


	//   ....[8]....
        /*017c*/ 	.word	0x00000660
        /*0180*/ 	.word	0x000000ff
        /*0184*/ 	.word	0x00000020
        /*0188*/ 	.short	0x0100
        /*018a*/ 	.byte	0x04
	.zero		1


	//   ....[9]....
        /*018c*/ 	.word	0x00000670
        /*0190*/ 	.word	0x000000ff
        /*0194*/ 	.word	0x00000060
        /*0198*/ 	.short	0x0100
        /*019a*/ 	.byte	0x04
	.zero		1


	//   ....[10]....
        /*019c*/ 	.word	0x00000680
        /*01a0*/ 	.word	0x000000ff
        /*01a4*/ 	.word	0x00000028
        /*01a8*/ 	.short	0x0100
        /*01aa*/ 	.byte	0x04
	.zero		1


	//   ....[11]....
        /*01ac*/ 	.word	0x00000690
        /*01b0*/ 	.word	0x000000ff
        /*01b4*/ 	.word	0x00000068
        /*01b8*/ 	.short	0x0100
        /*01ba*/ 	.byte	0x04
	.zero		1


	//   ....[12]....
        /*01bc*/ 	.word	0x000006a0
        /*01c0*/ 	.word	0x000000ff
        /*01c4*/ 	.word	0x00000030
        /*01c8*/ 	.short	0x0100
        /*01ca*/ 	.byte	0x04
	.zero		1


	//   ....[13]....
        /*01cc*/ 	.word	0x000006b0
        /*01d0*/ 	.word	0x000000ff
        /*01d4*/ 	.word	0x00000070
        /*01d8*/ 	.short	0x0100
        /*01da*/ 	.byte	0x04
	.zero		1


	//   ....[14]....
        /*01dc*/ 	.word	0x000006c0
        /*01e0*/ 	.word	0x000000ff
        /*01e4*/ 	.word	0x00000038
        /*01e8*/ 	.short	0x0100
        /*01ea*/ 	.byte	0x04
	.zero		1


	//   ....[15]....
        /*01ec*/ 	.word	0x000006d0
        /*01f0*/ 	.word	0x000000ff
        /*01f4*/ 	.word	0x00000078
        /*01f8*/ 	.short	0x0100
        /*01fa*/ 	.byte	0x04
	.zero		1


	//   ....[16]....
        /*01fc*/ 	.word	0x00000800
        /*0200*/ 	.word	0x000000ff
        /*0204*/ 	.word	0x00000080
        /*0208*/ 	.short	0x0100
        /*020a*/ 	.byte	0x04
	.zero		1


	//   ....[17]....
        /*020c*/ 	.word	0x00000810
        /*0210*/ 	.word	0x000000ff
        /*0214*/ 	.word	0x000000a0
        /*0218*/ 	.short	0x0100
        /*021a*/ 	.byte	0x04
	.zero		1


	//   ....[18]....
        /*021c*/ 	.word	0x00000820
        /*0220*/ 	.word	0x000000ff
        /*0224*/ 	.word	0x00000088
        /*0228*/ 	.short	0x0100
        /*022a*/ 	.byte	0x04
	.zero		1


	//   ....[19]....
        /*022c*/ 	.word	0x00000830
        /*0230*/ 	.word	0x000000ff
        /*0234*/ 	.word	0x000000a8
        /*0238*/ 	.short	0x0100
        /*023a*/ 	.byte	0x04
	.zero		1


	//   ....[20]....
        /*023c*/ 	.word	0x00000840
        /*0240*/ 	.word	0x000000ff
        /*0244*/ 	.word	0x00000090
        /*0248*/ 	.short	0x0100
        /*024a*/ 	.byte	0x04
	.zero		1


	//   ....[21]....
        /*024c*/ 	.word	0x00000850
        /*0250*/ 	.word	0x000000ff
        /*0254*/ 	.word	0x000000b0
        /*0258*/ 	.short	0x0100
        /*025a*/ 	.byte	0x04
	.zero		1


	//   ....[22]....
        /*025c*/ 	.word	0x00000860
        /*0260*/ 	.word	0x000000ff
        /*0264*/ 	.word	0x00000098
        /*0268*/ 	.short	0x0100
        /*026a*/ 	.byte	0x04
	.zero		1


	//   ....[23]....
        /*026c*/ 	.word	0x00000870
        /*0270*/ 	.word	0x000000ff
        /*0274*/ 	.word	0x000000b8
        /*0278*/ 	.short	0x0100
        /*027a*/ 	.byte	0x04
	.zero		1


	//   ....[24]....
        /*027c*/ 	.word	0x00000960
        /*0280*/ 	.word	0x000000ff
        /*0284*/ 	.word	0x000000c0
        /*0288*/ 	.short	0x0100
        /*028a*/ 	.byte	0x06
	.zero		1


	//   ....[25]....
        /*028c*/ 	.word	0x00000970
        /*0290*/ 	.word	0x000000ff
        /*0294*/ 	.word	0x000000c8
        /*0298*/ 	.short	0x0100
        /*029a*/ 	.byte	0x06
	.zero		1


	//   ....[26]....
        /*029c*/ 	.word	0x00000ab0
        /*02a0*/ 	.word	0x000000ff
        /*02a4*/ 	.word	0x000000d0
        /*02a8*/ 	.short	0x0100
        /*02aa*/ 	.byte	0x06
	.zero		1


	//   ....[27]....
        /*02ac*/ 	.word	0x00000ac0
        /*02b0*/ 	.word	0x000000ff
        /*02b4*/ 	.word	0x000000d8
        /*02b8*/ 	.short	0x0100
        /*02ba*/ 	.byte	0x06
	.zero		1


	//   ....[28]....
        /*02bc*/ 	.word	0x00000c10
        /*02c0*/ 	.word	0x000000ff
        /*02c4*/ 	.word	0x000000e0
        /*02c8*/ 	.short	0x0100
        /*02ca*/ 	.byte	0x04
	.zero		1


	//   ....[29]....
        /*02cc*/ 	.word	0x00000c20
        /*02d0*/ 	.word	0x000000ff
        /*02d4*/ 	.word	0x000000f0
        /*02d8*/ 	.short	0x0100
        /*02da*/ 	.byte	0x04
	.zero		1


	//   ....[30]....
        /*02dc*/ 	.word	0x00000c30
        /*02e0*/ 	.word	0x000000ff
        /*02e4*/ 	.word	0x000000e8
        /*02e8*/ 	.short	0x0100
        /*02ea*/ 	.byte	0x04
	.zero		1


	//   ....[31]....
        /*02ec*/ 	.word	0x00000c40
        /*02f0*/ 	.word	0x000000ff
        /*02f4*/ 	.word	0x000000f8
        /*02f8*/ 	.short	0x0100
        /*02fa*/ 	.byte	0x04
	.zero		1


	//   ....[32]....
        /*02fc*/ 	.word	0x000017f0
        /*0300*/ 	.word	0x000000ff
        /*0304*/ 	.word	0x00000040
        /*0308*/ 	.short	0x010a
        /*030a*/ 	.byte	0x07
	.zero		1


	//   ....[33]....
        /*030c*/ 	.word	0x00001b60
        /*0310*/ 	.word	0x000000ff
        /*0314*/ 	.word	0x00000040
        /*0318*/ 	.short	0x010a
        /*031a*/ 	.byte	0x21
	.zero		1


	//   ....[34]....
        /*031c*/ 	.word	0x00001cd0
        /*0320*/ 	.word	0x000000ff
        /*0324*/ 	.word	0x00000040
        /*0328*/ 	.short	0x010a
        /*032a*/ 	.byte	0x08
	.zero		1


	//   ....[35]....
        /*032c*/ 	.word	0x00001ff0
        /*0330*/ 	.word	0x000000ff
        /*0334*/ 	.word	0x000000c8
        /*0338*/ 	.short	0x0101
        /*033a*/ 	.byte	0x25
	.zero		1


	//   ....[36]....
        /*033c*/ 	.word	0x00002020
        /*0340*/ 	.word	0x000000ff
        /*0344*/ 	.word	0x00000040
        /*0348*/ 	.short	0x010a
        /*034a*/ 	.byte	0x04
	.zero		1


	//   ....[37]....
        /*034c*/ 	.word	0x000021a0
        /*0350*/ 	.word	0x000000ff
        /*0354*/ 	.word	0x00000040
        /*0358*/ 	.short	0x010a
        /*035a*/ 	.byte	0x21
	.zero		1


	//   ....[38]....
        /*035c*/ 	.word	0x00002310
        /*0360*/ 	.word	0x000000ff
        /*0364*/ 	.word	0x00000040
        /*0368*/ 	.short	0x010a
        /*036a*/ 	.byte	0x08
	.zero		1


	//   ....[39]....
        /*036c*/ 	.word	0x00002620
        /*0370*/ 	.word	0x000000ff
        /*0374*/ 	.word	0x000000d0
        /*0378*/ 	.short	0x010a
        /*037a*/ 	.byte	0x25
	.zero		1


	//   ....[40]....
        /*037c*/ 	.word	0x000026e0
        /*0380*/ 	.word	0x000000ff
        /*0384*/ 	.word	0x00000000
        /*0388*/ 	.short	0x0101
        /*038a*/ 	.byte	0x04
	.zero		1


	//   ....[41]....
        /*038c*/ 	.word	0x00002cd0
        /*0390*/ 	.word	0x000000ff
        /*0394*/ 	.word	0x00000000
        /*0398*/ 	.short	0x010a
        /*039a*/ 	.byte	0x04
	.zero		1


	//   ....[42]....
        /*039c*/ 	.word	0x00002d70
        /*03a0*/ 	.word	0x000000ff
        /*03a4*/ 	.word	0x00000000
        /*03a8*/ 	.short	0x010a
        /*03aa*/ 	.byte	0x05
	.zero		1


	//   ....[43]....
        /*03ac*/ 	.word	0x00002e10
        /*03b0*/ 	.word	0x000000ff
        /*03b4*/ 	.word	0x00000000
        /*03b8*/ 	.short	0x010a
        /*03ba*/ 	.byte	0x05
	.zero		1


	//   ....[44]....
        /*03bc*/ 	.word	0x00002eb0
        /*03c0*/ 	.word	0x000000ff
        /*03c4*/ 	.word	0x00000000
        /*03c8*/ 	.short	0x010a
        /*03ca*/ 	.byte	0x05
	.zero		1


	//   ....[45]....
        /*03cc*/ 	.word	0x00002f50
        /*03d0*/ 	.word	0x000000ff
        /*03d4*/ 	.word	0x00000000
        /*03d8*/ 	.short	0x010a
        /*03da*/ 	.byte	0x05
	.zero		1


	//   ....[46]....
        /*03dc*/ 	.word	0x00002ff0
        /*03e0*/ 	.word	0x000000ff
        /*03e4*/ 	.word	0x00000000
        /*03e8*/ 	.short	0x010a
        /*03ea*/ 	.byte	0x05
	.zero		1


	//   ....[47]....
        /*03ec*/ 	.word	0x00003090
        /*03f0*/ 	.word	0x000000ff
        /*03f4*/ 	.word	0x00000000
        /*03f8*/ 	.short	0x010a
        /*03fa*/ 	.byte	0x05
	.zero		1


	//   ....[48]....
        /*03fc*/ 	.word	0x00003140
        /*0400*/ 	.word	0x00000000
        /*0404*/ 	.word	0x00000000
        /*0408*/ 	.short	0x010a
        /*040a*/ 	.byte	0xff
	.zero		1


	//   ....[49]....
        /*040c*/ 	.word	0x00003290
        /*0410*/ 	.word	0x000000ff
        /*0414*/ 	.word	0x000000d8
        /*0418*/ 	.short	0x010a
        /*041a*/ 	.byte	0x04
	.zero		1


	//   ....[50]....
        /*041c*/ 	.word	0x00003330
        /*0420*/ 	.word	0x000000ff
        /*0424*/ 	.word	0x000000d0
        /*0428*/ 	.short	0x010a
        /*042a*/ 	.byte	0x04
	.zero		1


	//   ....[51]....
        /*042c*/ 	.word	0x000033d0
        /*0430*/ 	.word	0x000000ff
        /*0434*/ 	.word	0x00000000
        /*0438*/ 	.short	0x0101
        /*043a*/ 	.byte	0x05
	.zero		1


	//   ....[52]....
        /*043c*/ 	.word	0x00003410
        /*0440*/ 	.word	0x000000ff
        /*0444*/ 	.word	0x000000d8
        /*0448*/ 	.short	0x0106
        /*044a*/ 	.byte	0x04
	.zero		1


	//   ....[53]....
        /*044c*/ 	.word	0x00003450
        /*0450*/ 	.word	0x00000000
        /*0454*/ 	.word	0x000000d8
        /*0458*/ 	.short	0x010a
        /*045a*/ 	.byte	0xff
	.zero		1


	//   ....[54]....
        /*045c*/ 	.word	0x000039b0
        /*0460*/ 	.word	0x000000ff
        /*0464*/ 	.word	0x000000d0
        /*0468*/ 	.short	0x010a
        /*046a*/ 	.byte	0x15
	.zero		1


	//   ....[55]....
        /*046c*/ 	.word	0x00003a60
        /*0470*/ 	.word	0x000000ff
        /*0474*/ 	.word	0x00000000
        /*0478*/ 	.short	0x0101
        /*047a*/ 	.byte	0x23
	.zero		1


	//   ....[56]....
        /*047c*/ 	.word	0x00003a70
        /*0480*/ 	.word	0x000000ff
        /*0484*/ 	.word	0x000000f0
        /*0488*/ 	.short	0x010a
        /*048a*/ 	.byte	0x19
	.zero		1


	//   ....[57]....
        /*048c*/ 	.word	0x00003b40
        /*0490*/ 	.word	0x000000ff
        /*0494*/ 	.word	0x00000000
        /*0498*/ 	.short	0x010a
        /*049a*/ 	.byte	0x04
	.zero		1


	//   ....[58]....
        /*049c*/ 	.word	0x00003ba0
        /*04a0*/ 	.word	0x000000ff
        /*04a4*/ 	.word	0x00000000
        /*04a8*/ 	.short	0x010a
        /*04aa*/ 	.byte	0x11
	.zero		1


	//   ....[59]....
        /*04ac*/ 	.word	0x00003cf0
        /*04b0*/ 	.word	0x000000ff
        /*04b4*/ 	.word	0x00000000
        /*04b8*/ 	.short	0x010a
        /*04ba*/ 	.byte	0x04
	.zero		1


	//   ....[60]....
        /*04bc*/ 	.word	0x00003fc0
        /*04c0*/ 	.word	0x000000ff
        /*04c4*/ 	.word	0x00000000
        /*04c8*/ 	.short	0x010a
        /*04ca*/ 	.byte	0x04
	.zero		1


	//   ....[61]....
        /*04cc*/ 	.word	0x00004050
        /*04d0*/ 	.word	0x000000ff
        /*04d4*/ 	.word	0x00000000
        /*04d8*/ 	.short	0x010a
        /*04da*/ 	.byte	0x04
	.zero		1


	//   ....[62]....
        /*04dc*/ 	.word	0x00004750
        /*04e0*/ 	.word	0x000000ff
        /*04e4*/ 	.word	0x000000d0
        /*04e8*/ 	.short	0x010a
        /*04ea*/ 	.byte	0x1f
	.zero		1


	//   ....[63]....
        /*04ec*/ 	.word	0x000047f0
        /*04f0*/ 	.word	0x000000ff
        /*04f4*/ 	.word	0x00000000
        /*04f8*/ 	.short	0x0101
        /*04fa*/ 	.byte	0x38
	.zero		1


	//   ....[64]....
        /*04fc*/ 	.word	0x00004d10
        /*0500*/ 	.word	0x000000ff
        /*0504*/ 	.word	0x000000c8
        /*0508*/ 	.short	0x010a
        /*050a*/ 	.byte	0x1f
	.zero		1


	//   ....[65]....
        /*050c*/ 	.word	0x000051c0
        /*0510*/ 	.word	0x000000ff
        /*0514*/ 	.word	0x000000a0
        /*0518*/ 	.short	0x010a
        /*051a*/ 	.byte	0x1f
	.zero		1


	//   ....[66]....
        /*051c*/ 	.word	0x00005310
        /*0520*/ 	.word	0x000000ff
        /*0524*/ 	.word	0x00000080
        /*0528*/ 	.short	0x010b
        /*052a*/ 	.byte	0x1f
	.zero		1


	//   ....[67]....
        /*052c*/ 	.word	0x00005320
        /*0530*/ 	.word	0x000000ff
        /*0534*/ 	.word	0x00000000
        /*0538*/ 	.short	0x0101
        /*053a*/ 	.byte	0x3d
	.zero		1


	//   ....[68]....
        /*053c*/ 	.word	0x00005330
        /*0540*/ 	.word	0x000000ff
        /*0544*/ 	.word	0x000000a8
        /*0548*/ 	.short	0x010a
        /*054a*/ 	.byte	0x1f
	.zero		1


	//   ....[69]....
        /*054c*/ 	.word	0x00005490
        /*0550*/ 	.word	0x000000ff
        /*0554*/ 	.word	0x00000088
        /*0558*/ 	.short	0x010b
        /*055a*/ 	.byte	0x1f
	.zero		1


	//   ....[70]....
        /*055c*/ 	.word	0x000054a0
        /*0560*/ 	.word	0x000000ff
        /*0564*/ 	.word	0x00000000
        /*0568*/ 	.short	0x0101
        /*056a*/ 	.byte	0x3c
	.zero		1


	//   ....[71]....
        /*056c*/ 	.word	0x000054b0
        /*0570*/ 	.word	0x000000ff
        /*0574*/ 	.word	0x000000b0
        /*0578*/ 	.short	0x010a
        /*057a*/ 	.byte	0x1f
	.zero		1


	//   ....[72]....
        /*057c*/ 	.word	0x00005630
        /*0580*/ 	.word	0x000000ff
        /*0584*/ 	.word	0x00000090
        /*0588*/ 	.short	0x010b
        /*058a*/ 	.byte	0x1f
	.zero		1


	//   ....[73]....
        /*058c*/ 	.word	0x00005640
        /*0590*/ 	.word	0x000000ff
        /*0594*/ 	.word	0x00000000
        /*0598*/ 	.short	0x0101
        /*059a*/ 	.byte	0x3b
	.zero		1


	//   ....[74]....
        /*059c*/ 	.word	0x00005650
        /*05a0*/ 	.word	0x000000ff
        /*05a4*/ 	.word	0x000000b8
        /*05a8*/ 	.short	0x010a
        /*05aa*/ 	.byte	0x1f
	.zero		1


	//   ....[75]....
        /*05ac*/ 	.word	0x00005800
        /*05b0*/ 	.word	0x000000ff
        /*05b4*/ 	.word	0x00000098
        /*05b8*/ 	.short	0x010b
        /*05ba*/ 	.byte	0x1f
	.zero		1


	//   ....[76]....
        /*05bc*/ 	.word	0x00005810
        /*05c0*/ 	.word	0x000000ff
        /*05c4*/ 	.word	0x00000000
        /*05c8*/ 	.short	0x0101
        /*05ca*/ 	.byte	0x3a
	.zero		1


	//   ....[77]....
        /*05cc*/ 	.word	0x00005840
        /*05d0*/ 	.word	0x000000ff
        /*05d4*/ 	.word	0x000000a0
        /*05d8*/ 	.short	0x010a
        /*05da*/ 	.byte	0x1f
	.zero		1


	//   ....[78]....
        /*05dc*/ 	.word	0x00005860
        /*05e0*/ 	.word	0x000000ff
        /*05e4*/ 	.word	0x000000a8
        /*05e8*/ 	.short	0x010a
        /*05ea*/ 	.byte	0x1f
	.zero		1


	//   ....[79]....
        /*05ec*/ 	.word	0x00005880
        /*05f0*/ 	.word	0x000000ff
        /*05f4*/ 	.word	0x000000b0
        /*05f8*/ 	.short	0x010a
        /*05fa*/ 	.byte	0x1f
	.zero		1


	//   ....[80]....
        /*05fc*/ 	.word	0x000058c0
        /*0600*/ 	.word	0x00000000
        /*0604*/ 	.word	0x000000b8
        /*0608*/ 	.short	0x010a
        /*060a*/ 	.byte	0xff
	.zero		1


	//   ....[81]....
        /*060c*/ 	.word	0x00005c20
        /*0610*/ 	.word	0x000000ff
        /*0614*/ 	.word	0x000000d0
        /*0618*/ 	.short	0x010a
        /*061a*/ 	.byte	0x30
	.zero		1


	//   ....[82]....
        /*061c*/ 	.word	0x00005cf0
        /*0620*/ 	.word	0x000000ff
        /*0624*/ 	.word	0x00000000
        /*0628*/ 	.short	0x0101
        /*062a*/ 	.byte	0x04
	.zero		1


	//   ....[83]....
        /*062c*/ 	.word	0x00006d10
        /*0630*/ 	.word	0x000000ff
        /*0634*/ 	.word	0x00000080
        /*0638*/ 	.short	0x010a
        /*063a*/ 	.byte	0x30
	.zero		1


	//   ....[84]....
        /*063c*/ 	.word	0x00006d50
        /*0640*/ 	.word	0x00000047
        /*0644*/ 	.word	0x000000e0
        /*0648*/ 	.short	0x010a
        /*064a*/ 	.byte	0xff
	.zero		1


	//   ....[85]....
        /*064c*/ 	.word	0x00006e40
        /*0650*/ 	.word	0x000000ff
        /*0654*/ 	.word	0x00000080
        /*0658*/ 	.short	0x010a
        /*065a*/ 	.byte	0x30
	.zero		1


	//   ....[86]....
        /*065c*/ 	.word	0x00006f30
        /*0660*/ 	.word	0x00000047
        /*0664*/ 	.word	0x000000e0
        /*0668*/ 	.short	0x010a
        /*066a*/ 	.byte	0xff
	.zero		1


	//   ....[87]....
        /*066c*/ 	.word	0x00007700
        /*0670*/ 	.word	0x00000000
        /*0674*/ 	.word	0x00000000
        /*0678*/ 	.short	0x0101
        /*067a*/ 	.byte	0xff
	.zero		1


	//   ....[88]....
        /*067c*/ 	.word	0x00007710
        /*0680*/ 	.word	0x00000002
        /*0684*/ 	.word	0x00000080
        /*0688*/ 	.short	0x010a
        /*068a*/ 	.byte	0xff
	.zero		1


	//   ....[89]....
        /*068c*/ 	.word	0x000077f0
        /*0690*/ 	.word	0x00000002
        /*0694*/ 	.word	0x00000080
        /*0698*/ 	.short	0x010a
        /*069a*/ 	.byte	0xff
	.zero		1


	//   ....[90]....
        /*069c*/ 	.word	0x00008040
        /*06a0*/ 	.word	0x00000000
        /*06a4*/ 	.word	0x00000000
        /*06a8*/ 	.short	0x0101
        /*06aa*/ 	.byte	0xff
	.zero		1


	//   ....[91]....
        /*06ac*/ 	.word	0x00008060
        /*06b0*/ 	.word	0x00000006
        /*06b4*/ 	.word	0x00000080
        /*06b8*/ 	.short	0x010a
        /*06ba*/ 	.byte	0xff
	.zero		1


	//   ....[92]....
        /*06bc*/ 	.word	0x00008130
        /*06c0*/ 	.word	0x00000006
        /*06c4*/ 	.word	0x00000080
        /*06c8*/ 	.short	0x010a
        /*06ca*/ 	.byte	0xff
	.zero		1


	//   ....[93]....
        /*06cc*/ 	.word	0x00008970
        /*06d0*/ 	.word	0x0000000e
        /*06d4*/ 	.word	0x00000000
        /*06d8*/ 	.short	0x0101
        /*06da*/ 	.byte	0xff
	.zero		1


	//   ....[94]....
        /*06dc*/ 	.word	0x00008990
        /*06e0*/ 	.word	0x00000000
        /*06e4*/ 	.word	0x00000080
        /*06e8*/ 	.short	0x010a
        /*06ea*/ 	.byte	0xff
	.zero		1


	//   ....[95]....
        /*06ec*/ 	.word	0x00008a60
        /*06f0*/ 	.word	0x00000000
        /*06f4*/ 	.word	0x00000080
        /*06f8*/ 	.short	0x010a
        /*06fa*/ 	.byte	0xff
	.zero		1


	//   ....[96]....
        /*06fc*/ 	.word	0x00008f40
        /*0700*/ 	.word	0x000000ff
        /*0704*/ 	.word	0x00000000
        /*0708*/ 	.short	0x0101
        /*070a*/ 	.byte	0x04
	.zero		1


	//   ....[97]....
        /*070c*/ 	.word	0x00009310
        /*0710*/ 	.word	0x00000000
        /*0714*/ 	.word	0x00000000
        /*0718*/ 	.short	0x0101
        /*071a*/ 	.byte	0xff
	.zero		1


	//   ....[98]....
        /*071c*/ 	.word	0x00009590
        /*0720*/ 	.word	0x000000ff
        /*0724*/ 	.word	0x00000000
        /*0728*/ 	.short	0x0101
        /*072a*/ 	.byte	0x04
	.zero		1


	//   ....[99]....
        /*072c*/ 	.word	0x000095c0
        /*0730*/ 	.word	0x00000000
        /*0734*/ 	.word	0x00000040
        /*0738*/ 	.short	0x010a
        /*073a*/ 	.byte	0xff
	.zero		1


	//   ....[100]....
        /*073c*/ 	.word	0x00009620
        /*0740*/ 	.word	0x00000000
        /*0744*/ 	.word	0x00000040
        /*0748*/ 	.short	0x010a
        /*074a*/ 	.byte	0xff
	.zero		1


	//   ....[101]....
        /*074c*/ 	.word	0x00009680
        /*0750*/ 	.word	0x00000000
        /*0754*/ 	.word	0x000000d0
        /*0758*/ 	.short	0x010a
        /*075a*/ 	.byte	0xff
	.zero		1


	//   ....[102]....
        /*075c*/ 	.word	0x000096e0
        /*0760*/ 	.word	0x00000000
        /*0764*/ 	.word	0x00000000
        /*0768*/ 	.short	0x010a
        /*076a*/ 	.byte	0xff
	.zero		1


	//   ....[103]....
        /*076c*/ 	.word	0x00009740
        /*0770*/ 	.word	0x00000000
        /*0774*/ 	.word	0x00000000
        /*0778*/ 	.short	0x010a
        /*077a*/ 	.byte	0xff
	.zero		1


	//   ....[104]....
        /*077c*/ 	.word	0x000097a0
        /*0780*/ 	.word	0x00000000
        /*0784*/ 	.word	0x00000000
        /*0788*/ 	.short	0x010a
        /*078a*/ 	.byte	0xff
	.zero		1


	//   ....[105]....
        /*078c*/ 	.word	0x00009800
        /*0790*/ 	.word	0x00000000
        /*0794*/ 	.word	0x00000000
        /*0798*/ 	.short	0x010a
        /*079a*/ 	.byte	0xff
	.zero		1


	//   ....[106]....
        /*079c*/ 	.word	0x00009860
        /*07a0*/ 	.word	0x00000000
        /*07a4*/ 	.word	0x00000000
        /*07a8*/ 	.short	0x010a
        /*07aa*/ 	.byte	0xff
	.zero		1


	//   ....[107]....
        /*07ac*/ 	.word	0x000098c0
        /*07b0*/ 	.word	0x00000000
        /*07b4*/ 	.word	0x00000000
        /*07b8*/ 	.short	0x010a
        /*07ba*/ 	.byte	0xff
	.zero		1


	//   ....[108]....
        /*07bc*/ 	.word	0x00009920
        /*07c0*/ 	.word	0x00000000
        /*07c4*/ 	.word	0x00000000
        /*07c8*/ 	.short	0x010a
        /*07ca*/ 	.byte	0xff
	.zero		1


	//   ....[109]....
        /*07cc*/ 	.word	0x00009980
        /*07d0*/ 	.word	0x00000004
        /*07d4*/ 	.word	0x000000d8
        /*07d8*/ 	.short	0x010a
        /*07da*/ 	.byte	0xff
	.zero		1


	//   ....[110]....
        /*07dc*/ 	.word	0x000099e0
        /*07e0*/ 	.word	0x00000004
        /*07e4*/ 	.word	0x000000d0
        /*07e8*/ 	.short	0x010a
        /*07ea*/ 	.byte	0xff
	.zero		1


	//   ....[111]....
        /*07ec*/ 	.word	0x00009a40
        /*07f0*/ 	.word	0x00000000
        /*07f4*/ 	.word	0x000000d0
        /*07f8*/ 	.short	0x010a
        /*07fa*/ 	.byte	0xff
	.zero		1


	//   ....[112]....
        /*07fc*/ 	.word	0x00009aa0
        /*0800*/ 	.word	0x00000004
        /*0804*/ 	.word	0x000000f0
        /*0808*/ 	.short	0x010a
        /*080a*/ 	.byte	0xff
	.zero		1


	//   ....[113]....
        /*080c*/ 	.word	0x00009b00
        /*0810*/ 	.word	0x00000000
        /*0814*/ 	.word	0x00000000
        /*0818*/ 	.short	0x010a
        /*081a*/ 	.byte	0xff
	.zero		1


	//   ....[114]....
        /*081c*/ 	.word	0x00009b60
        /*0820*/ 	.word	0x00000000
        /*0824*/ 	.word	0x00000000
        /*0828*/ 	.short	0x010a
        /*082a*/ 	.byte	0xff
	.zero		1


	//   ....[115]....
        /*082c*/ 	.word	0x00009bc0
        /*0830*/ 	.word	0x00000000
        /*0834*/ 	.word	0x00000000
        /*0838*/ 	.short	0x010a
        /*083a*/ 	.byte	0xff
	.zero		1


	//   ....[116]....
        /*083c*/ 	.word	0x00009c20
        /*0840*/ 	.word	0x00000000
        /*0844*/ 	.word	0x000000d0
        /*0848*/ 	.short	0x010a
        /*084a*/ 	.byte	0xff
	.zero		1


	//   ....[117]....
        /*084c*/ 	.word	0x00009c80
        /*0850*/ 	.word	0x00000003
        /*0854*/ 	.word	0x000000c8
        /*0858*/ 	.short	0x010a
        /*085a*/ 	.byte	0xff
	.zero		1


	//   ....[118]....
        /*085c*/ 	.word	0x00009ce0
        /*0860*/ 	.word	0x00000000
        /*0864*/ 	.word	0x000000a0
        /*0868*/ 	.short	0x010a
        /*086a*/ 	.byte	0xff
	.zero		1


	//   ....[119]....
        /*086c*/ 	.word	0x00009d40
        /*0870*/ 	.word	0x00000000
        /*0874*/ 	.word	0x000000a8
        /*0878*/ 	.short	0x010a
        /*087a*/ 	.byte	0xff
	.zero		1


	//   ....[120]....
        /*087c*/ 	.word	0x00009da0
        /*0880*/ 	.word	0x00000000
        /*0884*/ 	.word	0x000000b0
        /*0888*/ 	.short	0x010a
        /*088a*/ 	.byte	0xff
	.zero		1


	//   ....[121]....
        /*088c*/ 	.word	0x00009e00
        /*0890*/ 	.word	0x00000000
        /*0894*/ 	.word	0x000000b8
        /*0898*/ 	.short	0x010a
        /*089a*/ 	.byte	0xff
	.zero		1


	//   ....[122]....
        /*089c*/ 	.word	0x00009e60
        /*08a0*/ 	.word	0x00000000
        /*08a4*/ 	.word	0x000000a0
        /*08a8*/ 	.short	0x010a
        /*08aa*/ 	.byte	0xff
	.zero		1


	//   ....[123]....
        /*08ac*/ 	.word	0x00009ec0
        /*08b0*/ 	.word	0x00000000
        /*08b4*/ 	.word	0x000000a8
        /*08b8*/ 	.short	0x010a
        /*08ba*/ 	.byte	0xff
	.zero		1


	//   ....[124]....
        /*08bc*/ 	.word	0x00009f20
        /*08c0*/ 	.word	0x00000000
        /*08c4*/ 	.word	0x000000b0
        /*08c8*/ 	.short	0x010a
        /*08ca*/ 	.byte	0xff
	.zero		1


	//   ....[125]....
        /*08cc*/ 	.word	0x00009f80
        /*08d0*/ 	.word	0x00000000
        /*08d4*/ 	.word	0x000000d0
        /*08d8*/ 	.short	0x010a
        /*08da*/ 	.byte	0xff
	.zero		1


	//   ....[126]....
        /*08dc*/ 	.word	0x00009fe0
        /*08e0*/ 	.word	0x00000002
        /*08e4*/ 	.word	0x00000080
        /*08e8*/ 	.short	0x010a
        /*08ea*/ 	.byte	0xff
	.zero		1


	//   ....[127]....
        /*08ec*/ 	.word	0x0000a030
        /*08f0*/ 	.word	0x00000047
        /*08f4*/ 	.word	0x000000e0
        /*08f8*/ 	.short	0x010a
        /*08fa*/ 	.byte	0xff
	.zero		1


	//   ....[128]....
        /*08fc*/ 	.word	0x0000a080
        /*0900*/ 	.word	0x00000002
        /*0904*/ 	.word	0x00000080
        /*0908*/ 	.short	0x010a
        /*090a*/ 	.byte	0xff
	.zero		1


	//   ....[129]....
        /*090c*/ 	.word	0x0000a0d0
        /*0910*/ 	.word	0x00000006
        /*0914*/ 	.word	0x00000080
        /*0918*/ 	.short	0x010a
        /*091a*/ 	.byte	0xff
	.zero		1


	//   ....[130]....
        /*091c*/ 	.word	0x0000a120
        /*0920*/ 	.word	0x00000000
        /*0924*/ 	.word	0x00000080
        /*0928*/ 	.short	0x010a
        /*092a*/ 	.byte	0xff
	.zero		1


	//----- nvinfo : EIATTR_NUM_MBARRIERS
	.align		4
.L_47:
        /*092c*/ 	.byte	0x03, 0x38
        /*092e*/ 	.short	0x0020


	//----- nvinfo : EIATTR_EXIT_INSTR_OFFSETS
	.align		4
        /*0930*/ 	.byte	0x04, 0x1c
        /*0932*/ 	.short	(.L_49 - .L_48)


	//   ....[0]....
.L_48:
        /*0934*/ 	.word	0x00003170


	//   ....[1]....
        /*0938*/ 	.word	0x00003420


	//   ....[2]....
        /*093c*/ 	.word	0x00003480


	//   ....[3]....
        /*0940*/ 	.word	0x000042c0


	//   ....[4]....
        /*0944*/ 	.word	0x000058f0


	//   ....[5]....
        /*0948*/ 	.word	0x00005930


	//   ....[6]....
        /*094c*/ 	.word	0x00009470


	//   ....[7]....
        /*0950*/ 	.word	0x000094f0


	//   ....[8]....
        /*0954*/ 	.word	0x00009520


	//   ....[9]....
        /*0958*/ 	.word	0x000095a0


	//----- nvinfo : EIATTR_MAX_THREADS
	.align		4
.L_49:
        /*095c*/ 	.byte	0x04, 0x05
        /*095e*/ 	.short	(.L_51 - .L_50)
.L_50:
        /*0960*/ 	.word	0x00000100
        /*0964*/ 	.word	0x00000001
        /*0968*/ 	.word	0x00000001


	//----- nvinfo : EIATTR_CRS_STACK_SIZE
	.align		4
.L_51:
        /*096c*/ 	.byte	0x04, 0x1e
        /*096e*/ 	.short	(.L_53 - .L_52)
.L_52:
        /*0970*/ 	.word	0x00000000


	//----- nvinfo : EIATTR_CBANK_PARAM_SIZE
	.align		4
.L_53:
        /*0974*/ 	.byte	0x03, 0x19
        /*0976*/ 	.short	0x0800


	//----- nvinfo : EIATTR_PARAM_CBANK
	.align		4
        /*0978*/ 	.byte	0x04, 0x0a
        /*097a*/ 	.short	(.L_55 - .L_54)
	.align		4
.L_54:
        /*097c*/ 	.word	index@(.nv.constant0._ZN7cutlass13device_kernelINS_4conv6kernel13ConvUniversalINS1_16ConvProblemShapeILNS1_8OperatorE2ELi2EEENS1_10collective14CollectiveConvINS1_47MainloopSm100TmaUmmaWarpSpecializedImplicitGemmILS5_2ELi8ELi2ELi1ELi2EN4cute5tupleIJNSA_1CILi1EEESD_SD_EEEEENSB_IJNSC_ILi128EEENSB_IJNSC_ILi64EEEEEENSB_IJNSC_ILi32EEEEEEEEENS_10tfloat32_tESM_NSA_8TiledMMAINSA_8MMA_AtomIJNSA_17SM100_MMA_TF32_SSISM_SM_fLi128ELi64ELNSA_4UMMA5MajorE1ELSR_1ELNSQ_7ScaleInE0ELSS_0EEEEEENSA_6LayoutISE_NSB_IJNSC_ILi0EEESW_SW_EEEEENSB_IJNSA_10UnderscoreESZ_SZ_EEEEENS7_6detail27Sm100ImplicitGemmTileTraitsINSA_13SM90_TMA_LOADENSA_14ComposedLayoutINSA_7SwizzleILi2ELi5ELi2EEENSA_18smem_ptr_flag_bitsILi32EEENSV_INSB_IJSJ_NSC_ILi4EEEEEENSB_IJSD_SJ_EEEEEEEvEENS13_INSA_20SM90_TMA_LOAD_IM2COLES1E_vEEEENS_8epilogue10collective18CollectiveEpilogueINS1J_23Sm100TmaWarpSpecializedILi4ELi2ELi16ELb1ELb0EEEJSL_NSB_IJNSV_ISG_SD_EENSV_INSC_ILi16EEESD_EEEEESM_NSB_IJlNSB_IJSD_llEEESW_EEESM_S1T_NS1J_6fusion15FusionCallbacksIS1N_NS1U_17LinearCombinationISM_fSM_fLNS_15FloatRoundStyleE2EEESL_S1R_JEEENSA_5SM1004TMEM4LOAD26SM100_TMEM_LOAD_32dp32b16xES14_NS15_INS16_ILi2ELi4ELi3EEES19_NSV_INSB_IJNSC_ILi8EEES1P_EEENSB_IJS1P_SD_EEEEEEENSA_39AutoVectorizingCopyWithAssumedAlignmentILi128EEENSA_14SM90_TMA_STOREES29_S2B_S2B_EEEvvEEEEvNT_6ParamsE)
        /*0980*/ 	.short	0x0380
        /*0982*/ 	.short	0x0800


	//----- nvinfo : EIATTR_SW_WAR
	.align		4
.L_55:
        /*0984*/ 	.byte	0x04, 0x36
        /*0986*/ 	.short	(.L_57 - .L_56)
.L_56:
        /*0988*/ 	.word	0x00000008
.L_57:


//--------------------- .nv.callgraph             --------------------------
	.section	.nv.callgraph,"",@"SHT_CUDA_CALLGRAPH"
	.align	4
	.sectionentsize	8
	.align		4
        /*0000*/ 	.word	0x00000000
	.align		4
        /*0004*/ 	.word	0xffffffff
	.align		4
        /*0008*/ 	.word	index@(_ZN7cutlass13device_kernelINS_4conv6kernel13ConvUniversalINS1_16ConvProblemShapeILNS1_8OperatorE2ELi2EEENS1_10collective14CollectiveConvINS1_47MainloopSm100TmaUmmaWarpSpecializedImplicitGemmILS5_2ELi8ELi2ELi1ELi2EN4cute5tupleIJNSA_1CILi1EEESD_SD_EEEEENSB_IJNSC_ILi128EEENSB_IJNSC_ILi64EEEEEENSB_IJNSC_ILi32EEEEEEEEENS_10tfloat32_tESM_NSA_8TiledMMAINSA_8MMA_AtomIJNSA_17SM100_MMA_TF32_SSISM_SM_fLi128ELi64ELNSA_4UMMA5MajorE1ELSR_1ELNSQ_7ScaleInE0ELSS_0EEEEEENSA_6LayoutISE_NSB_IJNSC_ILi0EEESW_SW_EEEEENSB_IJNSA_10UnderscoreESZ_SZ_EEEEENS7_6detail27Sm100ImplicitGemmTileTraitsINSA_13SM90_TMA_LOADENSA_14ComposedLayoutINSA_7SwizzleILi2ELi5ELi2EEENSA_18smem_ptr_flag_bitsILi32EEENSV_INSB_IJSJ_NSC_ILi4EEEEEENSB_IJSD_SJ_EEEEEEEvEENS13_INSA_20SM90_TMA_LOAD_IM2COLES1E_vEEEENS_8epilogue10collective18CollectiveEpilogueINS1J_23Sm100TmaWarpSpecializedILi4ELi2ELi16ELb1ELb0EEEJSL_NSB_IJNSV_ISG_SD_EENSV_INSC_ILi16EEESD_EEEEESM_NSB_IJlNSB_IJSD_llEEESW_EEESM_S1T_NS1J_6fusion15FusionCallbacksIS1N_NS1U_17LinearCombinationISM_fSM_fLNS_15FloatRoundStyleE2EEESL_S1R_JEEENSA_5SM1004TMEM4LOAD26SM100_TMEM_LOAD_32dp32b16xES14_NS15_INS16_ILi2ELi4ELi3EEES19_NSV_INSB_IJNSC_ILi8EEES1P_EEENSB_IJS1P_SD_EEEEEEENSA_39AutoVectorizingCopyWithAssumedAlignmentILi128EEENSA_14SM90_TMA_STOREES29_S2B_S2B_EEEvvEEEEvNT_6ParamsE)
	.align		4
        /*000c*/ 	.word	index@(__assertfail)
	.align		4
        /*0010*/ 	.word	0x00000000
	.align		4
        /*0014*/ 	.word	0xfffffffe
	.align		4
        /*0018*/ 	.word	0x00000000
	.align		4
        /*001c*/ 	.word	0xfffffffd
	.align		4
        /*0020*/ 	.word	0x00000000
	.align		4
        /*0024*/ 	.word	0xfffffffc


//--------------------- .nv.constant4             --------------------------
	.section	.nv.constant4,"a",@progbits
	.align	8
	.align		8
.nv.constant4:
        /*0000*/ 	.dword	__assertfail
	.align		8
        /*0008*/ 	.dword	__unnamed_1
	.align		8
        /*0010*/ 	.dword	__unnamed_2
	.align		8
        /*0018*/ 	.dword	_ZN39_INTERNAL_c2a63eff_4_k_cu_f98ce1c5_41624cuda3std3__45__cpo5beginE
	.align		8
        /*0020*/ 	.dword	_ZN39_INTERNAL_c2a63eff_4_k_cu_f98ce1c5_41624cuda3std3__45__cpo3endE
	.align		8
        /*0028*/ 	.dword	_ZN39_INTERNAL_c2a63eff_4_k_cu_f98ce1c5_41624cuda3std3__45__cpo6cbeginE
	.align		8
        /*0030*/ 	.dword	_ZN39_INTERNAL_c2a63eff_4_k_cu_f98ce1c5_41624cuda3std3__45__cpo4cendE
	.align		8
        /*0038*/ 	.dword	_ZN39_INTERNAL_c2a63eff_4_k_cu_f98ce1c5_41624cuda3std3__441_GLOBAL__N__c2a63eff_4_k_cu_f98ce1c5_41626ignoreE
	.align		8
        /*0040*/ 	.dword	_ZN39_INTERNAL_c2a63eff_4_k_cu_f98ce1c5_41624cuda3std3__419piecewise_constructE
	.align		8
        /*0048*/ 	.dword	_ZN39_INTERNAL_c2a63eff_4_k_cu_f98ce1c5_41624cuda3std3__48in_placeE
	.align		8
        /*0050*/ 	.dword	_ZN39_INTERNAL_c2a63eff_4_k_cu_f98ce1c5_41624cuda3std6ranges3__45__cpo4swapE
	.align		8
        /*0058*/ 	.dword	_ZN39_INTERNAL_c2a63eff_4_k_cu_f98ce1c5_41624cuda3std6ranges3__45__cpo9iter_moveE
	.align		8
        /*0060*/ 	.dword	_ZN39_INTERNAL_c2a63eff_4_k_cu_f98ce1c5_41624cute7productE
	.align		8
        /*0068*/ 	.dword	_ZN39_INTERNAL_c2a63eff_4_k_cu_f98ce1c5_41624cute1_E
	.align		8
        /*0070*/ 	.dword	$str$27
	.align		8
        /*0078*/ 	.dword	$str$28
	.align		8
        /*0080*/ 	.dword	$str$29
	.align		8
        /*0088*/ 	.dword	$str$30


//--------------------- .text._ZN7cutlass13device_kernelINS_4conv6kernel13ConvUniversalINS1_16ConvProblemShapeILNS1_8OperatorE2ELi2EEENS1_10collective14CollectiveConvINS1_47MainloopSm100TmaUmmaWarpSpecializedImplicitGemmILS5_2ELi8ELi2ELi1ELi2EN4cute5tupleIJNSA_1CILi1EEESD_SD_EEEEENSB_IJNSC_ILi128EEENSB_IJNSC_ILi64EEEEEENSB_IJNSC_ILi32EEEEEEEEENS_10tfloat32_tESM_NSA_8TiledMMAINSA_8MMA_AtomIJNSA_17SM100_MMA_TF32_SSISM_SM_fLi128ELi64ELNSA_4UMMA5MajorE1ELSR_1ELNSQ_7ScaleInE0ELSS_0EEEEEENSA_6LayoutISE_NSB_IJNSC_ILi0EEESW_SW_EEEEENSB_IJNSA_10UnderscoreESZ_SZ_EEEEENS7_6detail27Sm100ImplicitGemmTileTraitsINSA_13SM90_TMA_LOADENSA_14ComposedLayoutINSA_7SwizzleILi2ELi5ELi2EEENSA_18smem_ptr_flag_bitsILi32EEENSV_INSB_IJSJ_NSC_ILi4EEEEEENSB_IJSD_SJ_EEEEEEEvEENS13_INSA_20SM90_TMA_LOAD_IM2COLES1E_vEEEENS_8epilogue10collective18CollectiveEpilogueINS1J_23Sm100TmaWarpSpecializedILi4ELi2ELi16ELb1ELb0EEEJSL_NSB_IJNSV_ISG_SD_EENSV_INSC_ILi16EEESD_EEEEESM_NSB_IJlNSB_IJSD_llEEESW_EEESM_S1T_NS1J_6fusion15FusionCallbacksIS1N_NS1U_17LinearCombinationISM_fSM_fLNS_15FloatRoundStyleE2EEESL_S1R_JEEENSA_5SM1004TMEM4LOAD26SM100_TMEM_LOAD_32dp32b16xES14_NS15_INS16_ILi2ELi4ELi3EEES19_NSV_INSB_IJNSC_ILi8EEES1P_EEENSB_IJS1P_SD_EEEEEEENSA_39AutoVectorizingCopyWithAssumedAlignmentILi128EEENSA_14SM90_TMA_STOREES29_S2B_S2B_EEEvvEEEEvNT_6ParamsE --------------------------
	.section	.text._ZN7cutlass13device_kernelINS_4conv6kernel13ConvUniversalINS1_16ConvProblemShapeILNS1_8OperatorE2ELi2EEENS1_10collective14CollectiveConvINS1_47MainloopSm100TmaUmmaWarpSpecializedImplicitGemmILS5_2ELi8ELi2ELi1ELi2EN4cute5tupleIJNSA_1CILi1EEESD_SD_EEEEENSB_IJNSC_ILi128EEENSB_IJNSC_ILi64EEEEEENSB_IJNSC_ILi32EEEEEEEEENS_10tfloat32_tESM_NSA_8TiledMMAINSA_8MMA_AtomIJNSA_17SM100_MMA_TF32_SSISM_SM_fLi128ELi64ELNSA_4UMMA5MajorE1ELSR_1ELNSQ_7ScaleInE0ELSS_0EEEEEENSA_6LayoutISE_NSB_IJNSC_ILi0EEESW_SW_EEEEENSB_IJNSA_10UnderscoreESZ_SZ_EEEEENS7_6detail27Sm100ImplicitGemmTileTraitsINSA_13SM90_TMA_LOADENSA_14ComposedLayoutINSA_7SwizzleILi2ELi5ELi2EEENSA_18smem_ptr_flag_bitsILi32EEENSV_INSB_IJSJ_NSC_ILi4EEEEEENSB_IJSD_SJ_EEEEEEEvEENS13_INSA_20SM90_TMA_LOAD_IM2COLES1E_vEEEENS_8epilogue10collective18CollectiveEpilogueINS1J_23Sm100TmaWarpSpecializedILi4ELi2ELi16ELb1ELb0EEEJSL_NSB_IJNSV_ISG_SD_EENSV_INSC_ILi16EEESD_EEEEESM_NSB_IJlNSB_IJSD_llEEESW_EEESM_S1T_NS1J_6fusion15FusionCallbacksIS1N_NS1U_17LinearCombinationISM_fSM_fLNS_15FloatRoundStyleE2EEESL_S1R_JEEENSA_5SM1004TMEM4LOAD26SM100_TMEM_LOAD_32dp32b16xES14_NS15_INS16_ILi2ELi4ELi3EEES19_NSV_INSB_IJNSC_ILi8EEES1P_EEENSB_IJS1P_SD_EEEEEEENSA_39AutoVectorizingCopyWithAssumedAlignmentILi128EEENSA_14SM90_TMA_STOREES29_S2B_S2B_EEEvvEEEEvNT_6ParamsE,"ax",@progbits
	.align	128
.text._ZN7cutlass13device_kernelINS_4conv6kernel13ConvUniversalINS1_16ConvProblemShapeILNS1_8OperatorE2ELi2EEENS1_10collective14CollectiveConvINS1_47MainloopSm100TmaUmmaWarpSpecializedImplicitGemmILS5_2ELi8ELi2ELi1ELi2EN4cute5tupleIJNSA_1CILi1EEESD_SD_EEEEENSB_IJNSC_ILi128EEENSB_IJNSC_ILi64EEEEEENSB_IJNSC_ILi32EEEEEEEEENS_10tfloat32_tESM_NSA_8TiledMMAINSA_8MMA_AtomIJNSA_17SM100_MMA_TF32_SSISM_SM_fLi128ELi64ELNSA_4UMMA5MajorE1ELSR_1ELNSQ_7ScaleInE0ELSS_0EEEEEENSA_6LayoutISE_NSB_IJNSC_ILi0EEESW_SW_EEEEENSB_IJNSA_10UnderscoreESZ_SZ_EEEEENS7_6detail27Sm100ImplicitGemmTileTraitsINSA_13SM90_TMA_LOADENSA_14ComposedLayoutINSA_7SwizzleILi2ELi5ELi2EEENSA_18smem_ptr_flag_bitsILi32EEENSV_INSB_IJSJ_NSC_ILi4EEEEEENSB_IJSD_SJ_EEEEEEEvEENS13_INSA_20SM90_TMA_LOAD_IM2COLES1E_vEEEENS_8epilogue10collective18CollectiveEpilogueINS1J_23Sm100TmaWarpSpecializedILi4ELi2ELi16ELb1ELb0EEEJSL_NSB_IJNSV_ISG_SD_EENSV_INSC_ILi16EEESD_EEEEESM_NSB_IJlNSB_IJSD_llEEESW_EEESM_S1T_NS1J_6fusion15FusionCallbacksIS1N_NS1U_17LinearCombinationISM_fSM_fLNS_15FloatRoundStyleE2EEESL_S1R_JEEENSA_5SM1004TMEM4LOAD26SM100_TMEM_LOAD_32dp32b16xES14_NS15_INS16_ILi2ELi4ELi3EEES19_NSV_INSB_IJNSC_ILi8EEES1P_EEENSB_IJS1P_SD_EEEEEEENSA_39AutoVectorizingCopyWithAssumedAlignmentILi128EEENSA_14SM90_TMA_STOREES29_S2B_S2B_EEEvvEEEEvNT_6ParamsE:
        .type           _ZN7cutlass13device_kernelINS_4conv6kernel13ConvUniversalINS1_16ConvProblemShapeILNS1_8OperatorE2ELi2EEENS1_10collective14CollectiveConvINS1_47MainloopSm100TmaUmmaWarpSpecializedImplicitGemmILS5_2ELi8ELi2ELi1ELi2EN4cute5tupleIJNSA_1CILi1EEESD_SD_EEEEENSB_IJNSC_ILi128EEENSB_IJNSC_ILi64EEEEEENSB_IJNSC_ILi32EEEEEEEEENS_10tfloat32_tESM_NSA_8TiledMMAINSA_8MMA_AtomIJNSA_17SM100_MMA_TF32_SSISM_SM_fLi128ELi64ELNSA_4UMMA5MajorE1ELSR_1ELNSQ_7ScaleInE0ELSS_0EEEEEENSA_6LayoutISE_NSB_IJNSC_ILi0EEESW_SW_EEEEENSB_IJNSA_10UnderscoreESZ_SZ_EEEEENS7_6detail27Sm100ImplicitGemmTileTraitsINSA_13SM90_TMA_LOADENSA_14ComposedLayoutINSA_7SwizzleILi2ELi5ELi2EEENSA_18smem_ptr_flag_bitsILi32EEENSV_INSB_IJSJ_NSC_ILi4EEEEEENSB_IJSD_SJ_EEEEEEEvEENS13_INSA_20SM90_TMA_LOAD_IM2COLES1E_vEEEENS_8epilogue10collective18CollectiveEpilogueINS1J_23Sm100TmaWarpSpecializedILi4ELi2ELi16ELb1ELb0EEEJSL_NSB_IJNSV_ISG_SD_EENSV_INSC_ILi16EEESD_EEEEESM_NSB_IJlNSB_IJSD_llEEESW_EEESM_S1T_NS1J_6fusion15FusionCallbacksIS1N_NS1U_17LinearCombinationISM_fSM_fLNS_15FloatRoundStyleE2EEESL_S1R_JEEENSA_5SM1004TMEM4LOAD26SM100_TMEM_LOAD_32dp32b16xES14_NS15_INS16_ILi2ELi4ELi3EEES19_NSV_INSB_IJNSC_ILi8EEES1P_EEENSB_IJS1P_SD_EEEEEEENSA_39AutoVectorizingCopyWithAssumedAlignmentILi128EEENSA_14SM90_TMA_STOREES29_S2B_S2B_EEEvvEEEEvNT_6ParamsE,@function
        .size           _ZN7cutlass13device_kernelINS_4conv6kernel13ConvUniversalINS1_16ConvProblemShapeILNS1_8OperatorE2ELi2EEENS1_10collective14CollectiveConvINS1_47MainloopSm100TmaUmmaWarpSpecializedImplicitGemmILS5_2ELi8ELi2ELi1ELi2EN4cute5tupleIJNSA_1CILi1EEESD_SD_EEEEENSB_IJNSC_ILi128EEENSB_IJNSC_ILi64EEEEEENSB_IJNSC_ILi32EEEEEEEEENS_10tfloat32_tESM_NSA_8TiledMMAINSA_8MMA_AtomIJNSA_17SM100_MMA_TF32_SSISM_SM_fLi128ELi64ELNSA_4UMMA5MajorE1ELSR_1ELNSQ_7ScaleInE0ELSS_0EEEEEENSA_6LayoutISE_NSB_IJNSC_ILi0EEESW_SW_EEEEENSB_IJNSA_10UnderscoreESZ_SZ_EEEEENS7_6detail27Sm100ImplicitGemmTileTraitsINSA_13SM90_TMA_LOADENSA_14ComposedLayoutINSA_7SwizzleILi2ELi5ELi2EEENSA_18smem_ptr_flag_bitsILi32EEENSV_INSB_IJSJ_NSC_ILi4EEEEEENSB_IJSD_SJ_EEEEEEEvEENS13_INSA_20SM90_TMA_LOAD_IM2COLES1E_vEEEENS_8epilogue10collective18CollectiveEpilogueINS1J_23Sm100TmaWarpSpecializedILi4ELi2ELi16ELb1ELb0EEEJSL_NSB_IJNSV_ISG_SD_EENSV_INSC_ILi16EEESD_EEEEESM_NSB_IJlNSB_IJSD_llEEESW_EEESM_S1T_NS1J_6fusion15FusionCallbacksIS1N_NS1U_17LinearCombinationISM_fSM_fLNS_15FloatRoundStyleE2EEESL_S1R_JEEENSA_5SM1004TMEM4LOAD26SM100_TMEM_LOAD_32dp32b16xES14_NS15_INS16_ILi2ELi4ELi3EEES19_NSV_INSB_IJNSC_ILi8EEES1P_EEENSB_IJS1P_SD_EEEEEEENSA_39AutoVectorizingCopyWithAssumedAlignmentILi128EEENSA_14SM90_TMA_STOREES29_S2B_S2B_EEEvvEEEEvNT_6ParamsE,(.L_x_178 - _ZN7cutlass13device_kernelINS_4conv6kernel13ConvUniversalINS1_16ConvProblemShapeILNS1_8OperatorE2ELi2EEENS1_10collective14CollectiveConvINS1_47MainloopSm100TmaUmmaWarpSpecializedImplicitGemmILS5_2ELi8ELi2ELi1ELi2EN4cute5tupleIJNSA_1CILi1EEESD_SD_EEEEENSB_IJNSC_ILi128EEENSB_IJNSC_ILi64EEEEEENSB_IJNSC_ILi32EEEEEEEEENS_10tfloat32_tESM_NSA_8TiledMMAINSA_8MMA_AtomIJNSA_17SM100_MMA_TF32_SSISM_SM_fLi128ELi64ELNSA_4UMMA5MajorE1ELSR_1ELNSQ_7ScaleInE0ELSS_0EEEEEENSA_6LayoutISE_NSB_IJNSC_ILi0EEESW_SW_EEEEENSB_IJNSA_10UnderscoreESZ_SZ_EEEEENS7_6detail27Sm100ImplicitGemmTileTraitsINSA_13SM90_TMA_LOADENSA_14ComposedLayoutINSA_7SwizzleILi2ELi5ELi2EEENSA_18smem_ptr_flag_bitsILi32EEENSV_INSB_IJSJ_NSC_ILi4EEEEEENSB_IJSD_SJ_EEEEEEEvEENS13_INSA_20SM90_TMA_LOAD_IM2COLES1E_vEEEENS_8epilogue10collective18CollectiveEpilogueINS1J_23Sm100TmaWarpSpecializedILi4ELi2ELi16ELb1ELb0EEEJSL_NSB_IJNSV_ISG_SD_EENSV_INSC_ILi16EEESD_EEEEESM_NSB_IJlNSB_IJSD_llEEESW_EEESM_S1T_NS1J_6fusion15FusionCallbacksIS1N_NS1U_17LinearCombinationISM_fSM_fLNS_15FloatRoundStyleE2EEESL_S1R_JEEENSA_5SM1004TMEM4LOAD26SM100_TMEM_LOAD_32dp32b16xES14_NS15_INS16_ILi2ELi4ELi3EEES19_NSV_INSB_IJNSC_ILi8EEES1P_EEENSB_IJS1P_SD_EEEEEEENSA_39AutoVectorizingCopyWithAssumedAlignmentILi128EEENSA_14SM90_TMA_STOREES29_S2B_S2B_EEEvvEEEEvNT_6ParamsE)
        .other          _ZN7cutlass13device_kernelINS_4conv6kernel13ConvUniversalINS1_16ConvProblemShapeILNS1_8OperatorE2ELi2EEENS1_10collective14CollectiveConvINS1_47MainloopSm100TmaUmmaWarpSpecializedImplicitGemmILS5_2ELi8ELi2ELi1ELi2EN4cute5tupleIJNSA_1CILi1EEESD_SD_EEEEENSB_IJNSC_ILi128EEENSB_IJNSC_ILi64EEEEEENSB_IJNSC_ILi32EEEEEEEEENS_10tfloat32_tESM_NSA_8TiledMMAINSA_8MMA_AtomIJNSA_17SM100_MMA_TF32_SSISM_SM_fLi128ELi64ELNSA_4UMMA5MajorE1ELSR_1ELNSQ_7ScaleInE0ELSS_0EEEEEENSA_6LayoutISE_NSB_IJNSC_ILi0EEESW_SW_EEEEENSB_IJNSA_10UnderscoreESZ_SZ_EEEEENS7_6detail27Sm100ImplicitGemmTileTraitsINSA_13SM90_TMA_LOADENSA_14ComposedLayoutINSA_7SwizzleILi2ELi5ELi2EEENSA_18smem_ptr_flag_bitsILi32EEENSV_INSB_IJSJ_NSC_ILi4EEEEEENSB_IJSD_SJ_EEEEEEEvEENS13_INSA_20SM90_TMA_LOAD_IM2COLES1E_vEEEENS_8epilogue10collective18CollectiveEpilogueINS1J_23Sm100TmaWarpSpecializedILi4ELi2ELi16ELb1ELb0EEEJSL_NSB_IJNSV_ISG_SD_EENSV_INSC_ILi16EEESD_EEEEESM_NSB_IJlNSB_IJSD_llEEESW_EEESM_S1T_NS1J_6fusion15FusionCallbacksIS1N_NS1U_17LinearCombinationISM_fSM_fLNS_15FloatRoundStyleE2EEESL_S1R_JEEENSA_5SM1004TMEM4LOAD26SM100_TMEM_LOAD_32dp32b16xES14_NS15_INS16_ILi2ELi4ELi3EEES19_NSV_INSB_IJNSC_ILi8EEES1P_EEENSB_IJS1P_SD_EEEEEEENSA_39AutoVectorizingCopyWithAssumedAlignmentILi128EEENSA_14SM90_TMA_STOREES29_S2B_S2B_EEEvvEEEEvNT_6ParamsE,@"STO_CUDA_ENTRY STV_DEFAULT"
_ZN7cutlass13device_kernelINS_4conv6kernel13ConvUniversalINS1_16ConvProblemShapeILNS1_8OperatorE2ELi2EEENS1_10collective14CollectiveConvINS1_47MainloopSm100TmaUmmaWarpSpecializedImplicitGemmILS5_2ELi8ELi2ELi1ELi2EN4cute5tupleIJNSA_1CILi1EEESD_SD_EEEEENSB_IJNSC_ILi128EEENSB_IJNSC_ILi64EEEEEENSB_IJNSC_ILi32EEEEEEEEENS_10tfloat32_tESM_NSA_8TiledMMAINSA_8MMA_AtomIJNSA_17SM100_MMA_TF32_SSISM_SM_fLi128ELi64ELNSA_4UMMA5MajorE1ELSR_1ELNSQ_7ScaleInE0ELSS_0EEEEEENSA_6LayoutISE_NSB_IJNSC_ILi0EEESW_SW_EEEEENSB_IJNSA_10UnderscoreESZ_SZ_EEEEENS7_6detail27Sm100ImplicitGemmTileTraitsINSA_13SM90_TMA_LOADENSA_14ComposedLayoutINSA_7SwizzleILi2ELi5ELi2EEENSA_18smem_ptr_flag_bitsILi32EEENSV_INSB_IJSJ_NSC_ILi4EEEEEENSB_IJSD_SJ_EEEEEEEvEENS13_INSA_20SM90_TMA_LOAD_IM2COLES1E_vEEEENS_8epilogue10collective18CollectiveEpilogueINS1J_23Sm100TmaWarpSpecializedILi4ELi2ELi16ELb1ELb0EEEJSL_NSB_IJNSV_ISG_SD_EENSV_INSC_ILi16EEESD_EEEEESM_NSB_IJlNSB_IJSD_llEEESW_EEESM_S1T_NS1J_6fusion15FusionCallbacksIS1N_NS1U_17LinearCombinationISM_fSM_fLNS_15FloatRoundStyleE2EEESL_S1R_JEEENSA_5SM1004TMEM4LOAD26SM100_TMEM_LOAD_32dp32b16xES14_NS15_INS16_ILi2ELi4ELi3EEES19_NSV_INSB_IJNSC_ILi8EEES1P_EEENSB_IJS1P_SD_EEEEEEENSA_39AutoVectorizingCopyWithAssumedAlignmentILi128EEENSA_14SM90_TMA_STOREES29_S2B_S2B_EEEvvEEEEvNT_6ParamsE:
[----:B------:R-:W1:Y:S01]  /*0000*/  LDC R1, c[0x0][0x37c] ;  /* 0x0000df00ff017b82 */ /* 0x000e620000000800 */
[----:B------:R-:W2:Y:S01]  /*0010*/  S2R R59, SR_TID.X ;  /* 0x00000000003b7919 */ /* 0x000ea20000002100 */
[----:B------:R-:W3:Y:S01]  /*0020*/  LDCU.64 UR8, c[0x0][0x890] ;  /* 0x00011200ff0877ac */ /* 0x000ee20008000a00 */
[----:B-1----:R-:W-:Y:S01]  /*0030*/  VIADD R1, R1, 0xfffffff8 ;  /* 0xfffffff801017836 */ /* 0x002fe20000000000 */
[----:B------:R-:W-:Y:S02]  /*0040*/  PRMT R61, RZ, 0x7610, R61 ;  /* 0x00007610ff3d7816 */ /* 0x000fe4000000003d */
[----:B------:R-:W-:Y:S01]  /*0050*/  ELECT P3, URZ, PT ;  /* 0x0000000000ff782f */ /* 0x000fe20003860000 */
[----:B---3--:R-:W-:-:S04]  /*0060*/  UISETP.NE.U32.AND UP0, UPT, UR8, URZ, UPT ;  /* 0x000000ff0800728c */ /* 0x008fc8000bf05070 */
[----:B------:R-:W-:Y:S01]  /*0070*/  UISETP.NE.AND.EX UP0, UPT, UR9, URZ, UPT, UP0 ;  /* 0x000000ff0900728c */ /* 0x000fe2000bf05300 */
[----:B--2---:R-:W-:-:S05]  /*0080*/  SHF.R.U32.HI R62, RZ, 0x5, R59 ;  /* 0x00000005ff3e7819 */ /* 0x004fca000001163b */
[----:B------:R-:W1:Y:S02]  /*0090*/  SHFL.IDX PT, R0, R62, RZ, 0x1f ;  /* 0x00001fff3e007589 */ /* 0x000e6400000e0000 */
[----:B-1----:R-:W-:Y:S01]  /*00a0*/  R2UR UR18, R0 ;  /* 0x00000000001272ca */ /* 0x002fe200000e0000 */
[----:B------:R-:W-:-:S14]  /*00b0*/  BRA.U UP0, `(.L_x_0) ;  /* 0x0000000100307547 */ /* 0x000fdc000b800000 */
[----:B------:R-:W1:Y:S02]  /*00c0*/  LDCU.64 UR4, c[0x0][0x888] ;  /* 0x00011100ff0477ac */ /* 0x000e640008000a00 */
[----:B-1----:R-:W-:-:S04]  /*00d0*/  UISETP.NE.U32.AND UP0, UPT, UR4, URZ, UPT ;  /* 0x000000ff0400728c */ /* 0x002fc8000bf05070 */
[----:B------:R-:W-:-:S09]  /*00e0*/  UISETP.NE.AND.EX UP0, UPT, UR5, URZ, UPT, UP0 ;  /* 0x000000ff0500728c */ /* 0x000fd2000bf05300 */
[----:B------:R-:W-:Y:S05]  /*00f0*/  BRA.U !UP0, `(.L_x_1) ;  /* 0x0000000108147547 */ /* 0x000fea000b800000 */
[----:B------:R-:W1:Y:S01]  /*0100*/  LDC.64 R2, c[0x0][0x888] ;  /* 0x00022200ff027b82 */ /* 0x000e620000000a00 */
[----:B------:R-:W1:Y:S02]  /*0110*/  LDCU.64 UR4, c[0x0][0x358] ;  /* 0x00006b00ff0477ac */ /* 0x000e640008000a00 */
[----:B-1----:R1:W5:Y:S01]  /*0120*/  LDG.E R27, desc[UR4][R2.64] ;  /* 0x00000004021b7981 */ /* 0x002362000c1e1900 */
[----:B------:R-:W-:Y:S01]  /*0130*/  HFMA2 R61, -RZ, RZ, 0, 5.9604644775390625e-08 ;  /* 0x00000001ff3d7431 */ /* 0x000fe200000001ff */
[----:B------:R-:W-:Y:S05]  /*0140*/  BRA `(.L_x_0) ;  /* 0x00000000000c7947 */ /* 0x000fea0003800000 */
.L_x_1:
[----:B------:R-:W1:Y:S01]  /*0150*/  LDCU UR4, c[0x0][0x880] ;  /* 0x00011000ff0477ac */ /* 0x000e620008000800 */
[----:B------:R-:W-:Y:S01]  /*0160*/  HFMA2 R61, -RZ, RZ, 0, 5.9604644775390625e-08 ;  /* 0x00000001ff3d7431 */ /* 0x000fe200000001ff */
[----:B-1----:R-:W-:-:S07]  /*0170*/  MOV R27, UR4 ;  /* 0x00000004001b7c02 */ /* 0x002fce0008000f00 */
.L_x_0:
[----:B------:R-:W2:Y:S02]  /*0180*/  LDCU.64 UR4, c[0x0][0x8b0] ;  /* 0x00011600ff0477ac */ /* 0x000ea40008000a00 */
[----:B--2---:R-:W-:-:S04]  /*0190*/  UISETP.NE.U32.AND UP0, UPT, UR4, URZ, UPT ;  /* 0x000000ff0400728c */ /* 0x004fc8000bf05070 */
[----:B------:R-:W-:-:S09]  /*01a0*/  UISETP.NE.AND.EX UP0, UPT, UR5, URZ, UPT, UP0 ;  /* 0x000000ff0500728c */ /* 0x000fd2000bf05300 */
[----:B------:R-:W-:Y:S05]  /*01b0*/  BRA.U UP0, `(.L_x_2) ;  /* 0x0000000100287547 */ /* 0x000fea000b800000 */
[----:B------:R-:W2:Y:S02]  /*01c0*/  LDCU.64 UR4, c[0x0][0x8a8] ;  /* 0x00011500ff0477ac */ /* 0x000ea40008000a00 */
[----:B--2---:R-:W-:-:S04]  /*01d0*/  UISETP.NE.U32.AND UP0, UPT, UR4, URZ, UPT ;  /* 0x000000ff0400728c */ /* 0x004fc8000bf05070 */
[----:B------:R-:W-:-:S09]  /*01e0*/  UISETP.NE.AND.EX UP0, UPT, UR5, URZ, UPT, UP0 ;  /* 0x000000ff0500728c */ /* 0x000fd2000bf05300 */
[----:B------:R-:W-:Y:S05]  /*01f0*/  BRA.U !UP0, `(.L_x_3) ;  /* 0x0000000108107547 */ /* 0x000fea000b800000 */
[----:B------:R-:W2:Y:S01]  /*0200*/  LDC.64 R24, c[0x0][0x8a8] ;  /* 0x00022a00ff187b82 */ /* 0x000ea20000000a00 */
[----:B------:R-:W2:Y:S02]  /*0210*/  LDCU.64 UR4, c[0x0][0x358] ;  /* 0x00006b00ff0477ac */ /* 0x000ea40008000a00 */
[----:B--2---:R2:W5:Y:S01]  /*0220*/  LDG.E R24, desc[UR4][R24.64] ;  /* 0x0000000418187981 */ /* 0x004562000c1e1900 */
[----:B------:R-:W-:Y:S05]  /*0230*/  BRA `(.L_x_2) ;  /* 0x0000000000087947 */ /* 0x000fea0003800000 */
.L_x_3:
[----:B------:R-:W2:Y:S02]  /*0240*/  LDCU UR4, c[0x0][0x8a0] ;  /* 0x00011400ff0477ac */ /* 0x000ea40008000800 */
[----:B--2---:R-:W-:Y:S02]  /*0250*/  MOV R24, UR4 ;  /* 0x0000000400187c02 */ /* 0x004fe40008000f00 */
.L_x_2:
[----:B------:R-:W-:Y:S01]  /*0260*/  IMAD.U32 R0, RZ, RZ, UR18 ;  /* 0x00000012ff007e24 */ /* 0x000fe2000f8e00ff */
[----:B------:R-:W-:Y:S04]  /*0270*/  BSSY.RECONVERGENT B0, `(.L_x_4) ;  /* 0x000000c000007945 */ /* 0x000fe80003800200 */
[C---:B------:R-:W-:Y:S02]  /*0280*/  ISETP.NE.OR P1, PT, R0.reuse, 0x1, !P3 ;  /* 0x000000010000780c */ /* 0x040fe40005f25670 */
[----:B------:R-:W-:-:S11]  /*0290*/  ISETP.NE.OR P0, PT, R0, 0x3, !P3 ;  /* 0x000000030000780c */ /* 0x000fd60005f05670 */
[----:B------:R-:W-:Y:S05]  /*02a0*/  @P1 BRA `(.L_x_5) ;  /* 0x0000000000201947 */ /* 0x000fea0003800000 */
[----:B------:R-:W3:Y:S02]  /*02b0*/  LDCU.64 UR4, c[0x0][0x348] ;  /* 0x00006900ff0477ac */ /* 0x000ee40008000a00 */
[----:B---3--:R-:W-:Y:S02]  /*02c0*/  UIADD3 UR6, UP1, UPT, UR4, 0x80, URZ ;  /* 0x0000008004067890 */ /* 0x008fe4000ff3e0ff */
[----:B------:R-:W-:Y:S02]  /*02d0*/  UIADD3 UR4, UP0, UPT, UR4, 0x180, URZ ;  /* 0x0000018004047890 */ /* 0x000fe4000ff1e0ff */
[----:B------:R-:W-:Y:S02]  /*02e0*/  UIADD3.X UR7, UPT, UPT, URZ, UR5, URZ, UP1, !UPT ;  /* 0x00000005ff077290 */ /* 0x000fe40008ffe4ff */
[----:B------:R-:W-:-:S07]  /*02f0*/  UIADD3.X UR5, UPT, UPT, URZ, UR5, URZ, UP0, !UPT ;  /* 0x00000005ff057290 */ /* 0x000fce00087fe4ff */
[----:B------:R3:W-:Y:S02]  /*0300*/  UTMACCTL.PF [UR6] ;  /* 0x00000000060079b9 */ /* 0x0007e40008040000 */
[----:B------:R3:W-:Y:S02]  /*0310*/  UTMACCTL.PF [UR4] ;  /* 0x00000000040079b9 */ /* 0x0007e40008040000 */
[----:B---3--:R-:W-:Y:S01]  /*0320*/  NOP ;  /* 0x0000000000007918 */ /* 0x008fe20000000000 */
.L_x_5:
[----:B------:R-:W-:Y:S05]  /*0330*/  BSYNC.RECONVERGENT B0 ;  /* 0x0000000000007941 */ /* 0x000fea0003800200 */
.L_x_4:
[----:B------:R-:W-:Y:S04]  /*0340*/  BSSY.RECONVERGENT B0, `(.L_x_6) ;  /* 0x000000a000007945 */ /* 0x000fe80003800200 */
        /* <DEDUP_REMOVED lines=9> */
.L_x_7:
[----:B------:R-:W-:Y:S05]  /*03e0*/  BSYNC.RECONVERGENT B0 ;  /* 0x0000000000007941 */ /* 0x000fea0003800200 */
.L_x_6:
[----:B------:R-:W3:Y:S01]  /*03f0*/  LDCU.64 UR4, c[0x0][0x888] ;  /* 0x00011100ff0477ac */ /* 0x000ee20008000a00 */
[----:B------:R-:W-:Y:S02]  /*0400*/  UISETP.EQ.U32.AND UP2, UPT, UR8, URZ, UPT ;  /* 0x000000ff0800728c */ /* 0x000fe4000bf42070 */
[----:B------:R-:W-:Y:S02]  /*0410*/  UPLOP3.LUT UP3, UPT, UPT, UPT, UPT, 0x80, 0x8 ;  /* 0x000000000008789c */ /* 0x000fe40003f6f070 */
[----:B---3--:R-:W-:-:S04]  /*0420*/  UISETP.NE.U32.AND UP0, UPT, UR4, URZ, UPT ;  /* 0x000000ff0400728c */ /* 0x008fc8000bf05070 */
[----:B------:R-:W-:-:S04]  /*0430*/  UISETP.NE.AND.EX UP1, UPT, UR5, URZ, UPT, UP0 ;  /* 0x000000ff0500728c */ /* 0x000fc8000bf25300 */
[----:B------:R-:W-:-:S04]  /*0440*/  UISETP.EQ.OR.EX UP4, UPT, UR9, URZ, !UP1, UP2 ;  /* 0x000000ff0900728c */ /* 0x000fc8000cf82720 */
[----:B------:R-:W-:-:S06]  /*0450*/  UP2UR UR4, UPR, URZ, 0x10 ;  /* 0x00000010ff047883 */ /* 0x000fcc0008000000 */
[----:B------:R-:W-:Y:S01]  /*0460*/  MOV R65, UR4 ;  /* 0x0000000400417c02 */ /* 0x000fe20008000f00 */
[----:B------:R-:W-:Y:S06]  /*0470*/  BRA.U !UP4, `(.L_x_8) ;  /* 0x000000010c207547 */ /* 0x000fec000b800000 */
[----:B------:R-:W-:Y:S01]  /*0480*/  UISETP.NE.U32.AND UP2, UPT, UR8, URZ, UPT ;  /* 0x000000ff0800728c */ /* 0x000fe2000bf45070 */
[----:B-----5:R-:W-:Y:S01]  /*0490*/  FSETP.NEU.AND P0, PT, R27, RZ, PT ;  /* 0x000000ff1b00720b */ /* 0x020fe20003f0d000 */
[----:B------:R-:W-:Y:S02]  /*04a0*/  USEL UR4, URZ, 0xffffffff, UP1 ;  /* 0xffffffffff047887 */ /* 0x000fe40008800000 */
[----:B------:R-:W-:-:S10]  /*04b0*/  UISETP.NE.AND.EX UP2, UPT, UR9, URZ, UPT, UP2 ;  /* 0x000000ff0900728c */ /* 0x000fd4000bf45320 */
[----:B------:R-:W-:Y:S01]  /*04c0*/  VOTEU.ANY UP0, P0 ;  /* 0x0000000000ff7886 */ /* 0x000fe20000000100 */
[----:B------:R-:W-:-:S04]  /*04d0*/  @!UP2 USEL UR4, URZ, 0xffffffff, UP0 ;  /* 0xffffffffff04a887 */ /* 0x000fc80008000000 */
[----:B------:R-:W-:-:S04]  /*04e0*/  ULOP3.LUT UR4, UR4, 0x1, URZ, 0xc0, !UPT ;  /* 0x0000000104047892 */ /* 0x000fc8000f8ec0ff */
[----:B------:R-:W-:-:S11]  /*04f0*/  UISETP.NE.U32.AND UP3, UPT, UR4, 0x1, UPT ;  /* 0x000000010400788c */ /* 0x000fd6000bf65070 */
.L_x_8:
[----:B-1----:R-:W1:Y:S01]  /*0500*/  SHFL.IDX PT, R2, R62, RZ, 0x1f ;  /* 0x00001fff3e027589 */ /* 0x002e6200000e0000 */
[----:B------:R-:W-:-:S04]  /*0510*/  UISETP.NE.AND UP0, UPT, UR18, 0x2, UPT ;  /* 0x000000021200788c */ /* 0x000fc8000bf05270 */
[----:B------:R-:W-:Y:S01]  /*0520*/  USEL UR63, URZ, 0x1, UP0 ;  /* 0x00000001ff3f7887 */ /* 0x000fe20008000000 */
[----:B-1----:R-:W-:-:S13]  /*0530*/  ISETP.NE.AND P0, PT, R2, RZ, PT ;  /* 0x000000ff0200720c */ /* 0x002fda0003f05270 */
[----:B------:R-:W-:Y:S05]  /*0540*/  @P0 BRA `(.L_x_9) ;  /* 0x0000000000680947 */ /* 0x000fea0003800000 */
[----:B------:R-:W1:Y:S01]  /*0550*/  S2UR UR4, SR_CgaCtaId ;  /* 0x00000000000479c3 */ /* 0x000e620000008800 */
[----:B------:R-:W-:Y:S01]  /*0560*/  UMOV UR5, 0x400 ;  /* 0x0000040000057882 */ /* 0x000fe20000000000 */
[----:B------:R-:W-:Y:S01]  /*0570*/  UMOV UR6, 0x1 ;  /* 0x0000000100067882 */ /* 0x000fe20000000000 */
[----:B------:R-:W-:Y:S01]  /*0580*/  ELECT P0, URZ, PT ;  /* 0x0000000000ff782f */ /* 0x000fe20003800000 */
[----:B------:R-:W-:-:S04]  /*0590*/  UIADD3 UR6, UPT, UPT, -UR6, 0x100000, URZ ;  /* 0x0010000006067890 */ /* 0x000fc8000fffe1ff */
[----:B------:R-:W-:Y:S02]  /*05a0*/  USHF.L.U32 UR7, UR6, 0xb, URZ ;  /* 0x0000000b06077899 */ /* 0x000fe400080006ff */
[----:B------:R-:W-:Y:S02]  /*05b0*/  USHF.L.U32 UR6, UR6, 0x1, URZ ;  /* 0x0000000106067899 */ /* 0x000fe400080006ff */
[----:B-1----:R-:W-:Y:S01]  /*05c0*/  ULEA UR4, UR4, UR5, 0x18 ;  /* 0x0000000504047291 */ /* 0x002fe2000f8ec0ff */
[----:B------:R-:W1:Y:S11]  /*05d0*/  FENCE.VIEW.ASYNC.S ;  /* 0x00000000000073c6 */ /* 0x000e760000000000 */
[----:B-1----:R1:W3:Y:S01]  /*05e0*/  SYNCS.EXCH.64 URZ, [UR4], UR6 ;  /* 0x0000000604ff75b2 */ /* 0x0022e20008000100 */
[----:B------:R1:W4:Y:S01]  /*05f0*/  SYNCS.EXCH.64 URZ, [UR4+0x40], UR6 ;  /* 0x0000400604ff75b2 */ /* 0x0003220008000100 */
[----:B------:R1:W1:Y:S01]  /*0600*/  SYNCS.EXCH.64 URZ, [UR4+0x8], UR6 ;  /* 0x0000080604ff75b2 */ /* 0x0002620008000100 */
        /* <DEDUP_REMOVED lines=13> */
[----:B------:R-:W-:Y:S01]  /*06e0*/  NOP ;  /* 0x0000000000007918 */ /* 0x000fe20000000000 */
.L_x_9:
[----:B------:R-:W2:Y:S01]  /*06f0*/  SHFL.IDX PT, R2, R62, RZ, 0x1f ;  /* 0x00001fff3e027589 */ /* 0x000ea200000e0000 */
[----:B------:R-:W-:Y:S01]  /*0700*/  NOP ;  /* 0x0000000000007918 */ /* 0x000fe20000000000 */
[----:B--2---:R-:W-:-:S13]  /*0710*/  ISETP.NE.AND P0, PT, R2, 0x1, PT ;  /* 0x000000010200780c */ /* 0x004fda0003f05270 */
[----:B------:R-:W-:Y:S05]  /*0720*/  @P0 BRA `(.L_x_10) ;  /* 0x0000000000580947 */ /* 0x000fea0003800000 */
[----:B-1----:R-:W1:Y:S01]  /*0730*/  S2UR UR4, SR_CgaCtaId ;  /* 0x00000000000479c3 */ /* 0x002e620000008800 */
[----:B------:R-:W-:Y:S01]  /*0740*/  UMOV UR5, 0x400 ;  /* 0x0000040000057882 */ /* 0x000fe20000000000 */
[----:B------:R-:W-:Y:S01]  /*0750*/  UMOV UR8, 0x20 ;  /* 0x0000002000087882 */ /* 0x000fe20000000000 */
[----:B------:R-:W-:Y:S01]  /*0760*/  UMOV UR6, 0x80 ;  /* 0x0000008000067882 */ /* 0x000fe20000000000 */
[----:B------:R-:W-:-:S04]  /*0770*/  UIADD3 UR8, UPT, UPT, -UR8, 0x100000, URZ ;  /* 0x0010000008087890 */ /* 0x000fc8000fffe1ff */
[----:B------:R-:W-:Y:S02]  /*0780*/  USHF.L.U32 UR9, UR8, 0xb, URZ ;  /* 0x0000000b08097899 */ /* 0x000fe400080006ff */
[----:B------:R-:W-:Y:S02]  /*0790*/  USHF.L.U32 UR8, UR8, 0x1, URZ ;  /* 0x0000000108087899 */ /* 0x000fe400080006ff */
[----:B------:R-:W-:-:S04]  /*07a0*/  UIADD3 UR6, UPT, UPT, -UR6, 0x100000, URZ ;  /* 0x0010000006067890 */ /* 0x000fc8000fffe1ff */
[----:B------:R-:W-:Y:S02]  /*07b0*/  USHF.L.U32 UR7, UR6, 0xb, URZ ;  /* 0x0000000b06077899 */ /* 0x000fe400080006ff */
[----:B------:R-:W-:Y:S01]  /*07c0*/  USHF.L.U32 UR6, UR6, 0x1, URZ ;  /* 0x0000000106067899 */ /* 0x000fe200080006ff */
[----:B------:R-:W-:Y:S01]  /*07d0*/  ELECT P0, URZ, PT ;  /* 0x0000000000ff782f */ /* 0x000fe20003800000 */
[----:B-1----:R-:W-:Y:S01]  /*07e0*/  ULEA UR4, UR4, UR5, 0x18 ;  /* 0x0000000504047291 */ /* 0x002fe2000f8ec0ff */
[----:B------:R-:W1:Y:S11]  /*07f0*/  FENCE.VIEW.ASYNC.S ;  /* 0x00000000000073c6 */ /* 0x000e760000000000 */
[----:B-1----:R2:W1:Y:S01]  /*0800*/  SYNCS.EXCH.64 URZ, [UR4+0x80], UR8 ;  /* 0x0000800804ff75b2 */ /* 0x0024620008000100 */
[----:B------:R2:W1:Y:S01]  /*0810*/  SYNCS.EXCH.64 URZ, [UR4+0xa0], UR6 ;  /* 0x0000a00604ff75b2 */ /* 0x0004620008000100 */
[----:B------:R2:W1:Y:S01]  /*0820*/  SYNCS.EXCH.64 URZ, [UR4+0x88], UR8 ;  /* 0x0000880804ff75b2 */ /* 0x0004620008000100 */
[----:B------:R2:W1:Y:S01]  /*0830*/  SYNCS.EXCH.64 URZ, [UR4+0xa8], UR6 ;  /* 0x0000a80604ff75b2 */ /* 0x0004620008000100 */
[----:B------:R2:W1:Y:S01]  /*0840*/  SYNCS.EXCH.64 URZ, [UR4+0x90], UR8 ;  /* 0x0000900804ff75b2 */ /* 0x0004620008000100 */
[----:B------:R2:W1:Y:S01]  /*0850*/  SYNCS.EXCH.64 URZ, [UR4+0xb0], UR6 ;  /* 0x0000b00604ff75b2 */ /* 0x0004620008000100 */
[----:B------:R2:W1:Y:S01]  /*0860*/  SYNCS.EXCH.64 URZ, [UR4+0x98], UR8 ;  /* 0x0000980804ff75b2 */ /* 0x0004620008000100 */
[----:B------:R2:W1:Y:S02]  /*0870*/  SYNCS.EXCH.64 URZ, [UR4+0xb8], UR6 ;  /* 0x0000b80604ff75b2 */ /* 0x0004640008000100 */
[----:B--2---:R-:W-:Y:S01]  /*0880*/  NOP ;  /* 0x0000000000007918 */ /* 0x004fe20000000000 */
.L_x_10:
[----:B------:R-:W2:Y:S01]  /*0890*/  SHFL.IDX PT, R2, R62, RZ, 0x1f ;  /* 0x00001fff3e027589 */ /* 0x000ea200000e0000 */
[----:B------:R-:W-:Y:S01]  /*08a0*/  NOP ;  /* 0x0000000000007918 */ /* 0x000fe20000000000 */
[----:B--2---:R-:W-:-:S13]  /*08b0*/  ISETP.NE.AND P0, PT, R2, 0x3, PT ;  /* 0x000000030200780c */ /* 0x004fda0003f05270 */
[----:B------:R-:W-:Y:S05]  /*08c0*/  @P0 BRA `(.L_x_11) ;  /* 0x0000000000300947 */ /* 0x000fea0003800000 */
[----:B-1----:R-:W1:Y:S01]  /*08d0*/  S2UR UR4, SR_CgaCtaId ;  /* 0x00000000000479c3 */ /* 0x002e620000008800 */
[----:B------:R-:W-:Y:S01]  /*08e0*/  UMOV UR6, 0x400 ;  /* 0x0000040000067882 */ /* 0x000fe20000000000 */
[----:B------:R-:W-:Y:S01]  /*08f0*/  UMOV UR5, 0x20 ;  /* 0x0000002000057882 */ /* 0x000fe20000000000 */
[----:B------:R-:W-:Y:S01]  /*0900*/  ELECT P0, URZ, PT ;  /* 0x0000000000ff782f */ /* 0x000fe20003800000 */
[----:B-1----:R-:W-:Y:S02]  /*0910*/  ULEA UR6, UR4, UR6, 0x18 ;  /* 0x0000000604067291 */ /* 0x002fe4000f8ec0ff */
[----:B------:R-:W-:-:S04]  /*0920*/  UIADD3 UR4, UPT, UPT, -UR5, 0x100000, URZ ;  /* 0x0010000005047890 */ /* 0x000fc8000fffe1ff */
[----:B------:R-:W-:Y:S02]  /*0930*/  USHF.L.U32 UR5, UR4, 0xb, URZ ;  /* 0x0000000b04057899 */ /* 0x000fe400080006ff */
[----:B------:R-:W-:Y:S01]  /*0940*/  USHF.L.U32 UR4, UR4, 0x1, URZ ;  /* 0x0000000104047899 */ /* 0x000fe200080006ff */
[----:B------:R-:W1:Y:S11]  /*0950*/  FENCE.VIEW.ASYNC.S ;  /* 0x00000000000073c6 */ /* 0x000e760000000000 */
[----:B-1----:R2:W1:Y:S01]  /*0960*/  SYNCS.EXCH.64 URZ, [UR6+0xc0], UR4 ;  /* 0x0000c00406ff75b2 */ /* 0x0024620008000100 */
[----:B------:R2:W1:Y:S02]  /*0970*/  SYNCS.EXCH.64 URZ, [UR6+0xc8], UR4 ;  /* 0x0000c80406ff75b2 */ /* 0x0004640008000100 */
[----:B--2---:R-:W-:Y:S01]  /*0980*/  NOP ;  /* 0x0000000000007918 */ /* 0x004fe20000000000 */
.L_x_11:
[----:B------:R-:W2:Y:S01]  /*0990*/  SHFL.IDX PT, R2, R62, RZ, 0x1f ;  /* 0x00001fff3e027589 */ /* 0x000ea200000e0000 */
[----:B------:R-:W-:Y:S01]  /*09a0*/  NOP ;  /* 0x0000000000007918 */ /* 0x000fe20000000000 */
[----:B--2---:R-:W-:-:S13]  /*09b0*/  ISETP.NE.AND P0, PT, R2, 0x4, PT ;  /* 0x000000040200780c */ /* 0x004fda0003f05270 */
[----:B------:R-:W-:Y:S05]  /*09c0*/  @P0 BRA `(.L_x_12) ;  /* 0x0000000000440947 */ /* 0x000fea0003800000 */
[----:B-1----:R-:W1:Y:S01]  /*09d0*/  S2UR UR6, SR_CgaCtaId ;  /* 0x00000000000679c3 */ /* 0x002e620000008800 */
[----:B------:R-:W-:Y:S01]  /*09e0*/  UMOV UR4, 0x100 ;  /* 0x0000010000047882 */ /* 0x000fe20000000000 */
[----:B------:R-:W-:Y:S01]  /*09f0*/  UMOV UR5, 0x400 ;  /* 0x0000040000057882 */ /* 0x000fe20000000000 */
[----:B------:R-:W-:Y:S01]  /*0a00*/  USEL UR4, UR4, 0xe0, UP3 ;  /* 0x000000e004047887 */ /* 0x000fe20009800000 */
[----:B------:R-:W-:Y:S01]  /*0a10*/  UMOV UR8, 0x1 ;  /* 0x0000000100087882 */ /* 0x000fe20000000000 */
[----:B------:R-:W-:Y:S01]  /*0a20*/  ELECT P0, URZ, PT ;  /* 0x0000000000ff782f */ /* 0x000fe20003800000 */
[----:B------:R-:W-:-:S04]  /*0a30*/  UIADD3 UR8, UPT, UPT, -UR8, 0x100000, URZ ;  /* 0x0010000008087890 */ /* 0x000fc8000fffe1ff */
[----:B------:R-:W-:Y:S02]  /*0a40*/  USHF.L.U32 UR9, UR8, 0xb, URZ ;  /* 0x0000000b08097899 */ /* 0x000fe400080006ff */
[----:B------:R-:W-:Y:S02]  /*0a50*/  USHF.L.U32 UR8, UR8, 0x1, URZ ;  /* 0x0000000108087899 */ /* 0x000fe400080006ff */
[----:B-1----:R-:W-:Y:S02]  /*0a60*/  ULEA UR6, UR6, UR5, 0x18 ;  /* 0x0000000506067291 */ /* 0x002fe4000f8ec0ff */
[----:B------:R-:W-:-:S04]  /*0a70*/  UIADD3 UR4, UPT, UPT, -UR4, 0x100000, URZ ;  /* 0x0010000004047890 */ /* 0x000fc8000fffe1ff */
[----:B------:R-:W-:Y:S02]  /*0a80*/  USHF.L.U32 UR5, UR4, 0xb, URZ ;  /* 0x0000000b04057899 */ /* 0x000fe400080006ff */
[----:B------:R-:W-:Y:S01]  /*0a90*/  USHF.L.U32 UR4, UR4, 0x1, URZ ;  /* 0x0000000104047899 */ /* 0x000fe200080006ff */
[----:B------:R-:W1:Y:S03]  /*0aa0*/  FENCE.VIEW.ASYNC.S ;  /* 0x00000000000073c6 */ /* 0x000e660000000000 */
[----:B-1----:R2:W1:Y:S08]  /*0ab0*/  SYNCS.EXCH.64 URZ, [UR6+0xd0], UR8 ;  /* 0x0000d00806ff75b2 */ /* 0x0024700008000100 */
[----:B------:R2:W1:Y:S02]  /*0ac0*/  SYNCS.EXCH.64 URZ, [UR6+0xd8], UR4 ;  /* 0x0000d80406ff75b2 */ /* 0x0004640008000100 */
[----:B--2---:R-:W-:Y:S01]  /*0ad0*/  NOP ;  /* 0x0000000000007918 */ /* 0x004fe20000000000 */
.L_x_12:
[----:B------:R-:W2:Y:S01]  /*0ae0*/  SHFL.IDX PT, R2, R62, RZ, 0x1f ;  /* 0x00001fff3e027589 */ /* 0x000ea200000e0000 */
[----:B------:R-:W1:Y:S01]  /*0af0*/  S2UR UR24, SR_CTAID.X ;  /* 0x00000000001879c3 */ /* 0x000e620000002500 */
[----:B------:R-:W-:-:S07]  /*0b00*/  NOP ;  /* 0x0000000000007918 */ /* 0x000fce0000000000 */
[----:B------:R-:W1:Y:S01]  /*0b10*/  S2UR UR20, SR_CTAID.Y ;  /* 0x00000000001479c3 */ /* 0x000e620000002600 */
[----:B--2---:R-:W-:-:S13]  /*0b20*/  ISETP.NE.AND P0, PT, R2, 0x5, PT ;  /* 0x000000050200780c */ /* 0x004fda0003f05270 */
[----:B-1----:R-:W-:Y:S05]  /*0b30*/  @P0 BRA `(.L_x_13) ;  /* 0x0000000000480947 */ /* 0x002fea0003800000 */
[----:B------:R-:W1:Y:S01]  /*0b40*/  S2UR UR4, SR_CgaCtaId ;  /* 0x00000000000479c3 */ /* 0x000e620000008800 */
        /* <DEDUP_REMOVED lines=12> */
[----:B-1----:R1:W2:Y:S01]  /*0c10*/  SYNCS.EXCH.64 URZ, [UR4+0xe0], UR8 ;  /* 0x0000e00804ff75b2 */ /* 0x0022a20008000100 */
[----:B------:R1:W1:Y:S01]  /*0c20*/  SYNCS.EXCH.64 URZ, [UR4+0xf0], UR6 ;  /* 0x0000f00604ff75b2 */ /* 0x0002620008000100 */
[----:B------:R1:W1:Y:S01]  /*0c30*/  SYNCS.EXCH.64 URZ, [UR4+0xe8], UR8 ;  /* 0x0000e80804ff75b2 */ /* 0x0002620008000100 */
[----:B------:R1:W1:Y:S01]  /*0c40*/  SYNCS.EXCH.64 URZ, [UR4+0xf8], UR6 ;  /* 0x0000f80604ff75b2 */ /* 0x0002620008000100 */
[----:B------:R-:W-:Y:S01]  /*0c50*/  NOP ;  /* 0x0000000000007918 */ /* 0x000fe20000000000 */
.L_x_13:
[----:B------:R-:W-:-:S05]  /*0c60*/  CS2R.32 R54, SR_CgaSize ;  /* 0x0000000000367805 */ /* 0x000fca0000008a00 */
[----:B------:R-:W-:-:S05]  /*0c70*/  IMAD R54, R54, -0xa0, RZ ;  /* 0xffffff6036367824 */ /* 0x000fca00078e02ff */
[----:B------:R-:W-:-:S14]  /*0c80*/  R2UR UR5, R54 ;  /* 0x00000000360572ca */ /* 0x000fdc00000e0000 */
[----:B------:R-:W3:Y:S01]  /*0c90*/  LDCU UR5, c[0x0][UR5+0x2b0] ;  /* 0x00005600050577ac */ /* 0x000ee20008000800 */
[----:B------:R-:W-:Y:S02]  /*0ca0*/  I2FP.F32.U32 R54, UR24 ;  /* 0x0000001800367c45 */ /* 0x000fe40008201000 */
[----:B------:R-:W-:-:S05]  /*0cb0*/  CS2R.32 R3, SR_CgaSize ;  /* 0x0000000000037805 */ /* 0x000fca0000008a00 */
[----:B------:R-:W-:-:S06]  /*0cc0*/  IMAD R3, R3, -0xa0, RZ ;  /* 0xffffff6003037824 */ /* 0x000fcc00078e02ff */
[----:B------:R-:W4:Y:S01]  /*0cd0*/  LDC R3, c[0x0][R3+0x2a0] ;  /* 0x0000a80003037b82 */ /* 0x000f220000000800 */
[----:B------:R-:W-:Y:S02]  /*0ce0*/  I2FP.F32.U32 R53, UR20 ;  /* 0x0000001400357c45 */ /* 0x000fe40008201000 */
[----:B------:R-:W-:-:S05]  /*0cf0*/  CS2R.32 R2, SR_CgaSize ;  /* 0x0000000000027805 */ /* 0x000fca0000008a00 */
[----:B------:R-:W-:-:S05]  /*0d00*/  IMAD R2, R2, -0xa0, RZ ;  /* 0xffffff6002027824 */ /* 0x000fca00078e02ff */
[----:B-1----:R-:W-:-:S14]  /*0d10*/  R2UR UR4, R2 ;  /* 0x00000000020472ca */ /* 0x002fdc00000e0000 */
[----:B------:R-:W1:Y:S01]  /*0d20*/  LDCU UR4, c[0x0][UR4+0x2b4] ;  /* 0x00005680040477ac */ /* 0x000e620008000800 */
[----:B------:R-:W-:Y:S01]  /*0d30*/  NOP ;  /* 0x0000000000007918 */ /* 0x000fe20000000000 */
[----:B------:R-:W2:Y:S01]  /*0d40*/  LDCU UR19, c[0x0][0xb24] ;  /* 0x00016480ff1377ac */ /* 0x000ea20008000800 */
[----:B------:R-:W-:-:S05]  /*0d50*/  CS2R.32 R2, SR_CgaSize ;  /* 0x0000000000027805 */ /* 0x000fca0000008a00 */
[----:B------:R-:W-:-:S06]  /*0d60*/  IMAD R2, R2, -0xa0, RZ ;  /* 0xffffff6002027824 */ /* 0x000fcc00078e02ff */
[----:B------:R-:W4:Y:S01]  /*0d70*/  LDC R2, c[0x0][R2+0x2a4] ;  /* 0x0000a90002027b82 */ /* 0x000f220000000800 */
[----:B---3--:R-:W-:-:S07]  /*0d80*/  FMUL R54, R54, UR5 ;  /* 0x0000000536367c20 */ /* 0x008fce0008400000 */
[----:B------:R-:W3:Y:S01]  /*0d90*/  S2UR UR49, SR_CTAID.Z ;  /* 0x00000000003179c3 */ /* 0x000ee20000002700 */
[----:B-1----:R-:W-:Y:S01]  /*0da0*/  FMUL R53, R53, UR4 ;  /* 0x0000000435357c20 */ /* 0x002fe20008400000 */
[----:B------:R-:W1:Y:S01]  /*0db0*/  F2I.U32.TRUNC.NTZ R54, R54 ;  /* 0x0000003600367305 */ /* 0x000e62000020f000 */
[----:B--2---:R-:W-:-:S07]  /*0dc0*/  UISETP.GE.AND UP0, UPT, UR19, 0x1, UPT ;  /* 0x000000011300788c */ /* 0x004fce000bf06270 */
[----:B------:R-:W2:Y:S01]  /*0dd0*/  F2I.U32.TRUNC.NTZ R53, R53 ;  /* 0x0000003500357305 */ /* 0x000ea2000020f000 */
[----:B-1----:R-:W-:-:S05]  /*0de0*/  IADD3 R54, PT, PT, -R54, RZ, RZ ;  /* 0x000000ff36367210 */ /* 0x002fca0007ffe1ff */
[----:B----4-:R-:W-:Y:S01]  /*0df0*/  IMAD R54, R3, R54, UR24 ;  /* 0x0000001803367e24 */ /* 0x010fe2000f8e0236 */
[----:B--2---:R-:W-:-:S05]  /*0e00*/  IADD3 R53, PT, PT, -R53, RZ, RZ ;  /* 0x000000ff35357210 */ /* 0x004fca0007ffe1ff */
[----:B------:R-:W-:Y:S01]  /*0e10*/  IMAD R53, R2, R53, UR20 ;  /* 0x0000001402357e24 */ /* 0x000fe2000f8e0235 */
[----:B------:R-:W-:Y:S06]  /*0e20*/  BAR.SYNC.DEFER_BLOCKING 0x0 ;  /* 0x0000000000007b1d */ /* 0x000fec0000010000 */
[----:B---3--:R-:W-:Y:S05]  /*0e30*/  BRA.U !UP0, `(.L_x_14) ;  /* 0x0000000108d47547 */ /* 0x008fea000b800000 */
[----:B------:R-:W1:Y:S01]  /*0e40*/  LDCU.128 UR28, c[0x0][0xb10] ;  /* 0x00016200ff1c77ac */ /* 0x000e620008000c00 */
[----:B------:R-:W2:Y:S01]  /*0e50*/  LDCU UR6, c[0x0][0x370] ;  /* 0x00006e00ff0677ac */ /* 0x000ea20008000800 */
[----:B------:R-:W3:Y:S01]  /*0e60*/  LDCU UR4, c[0x0][0x374] ;  /* 0x00006e80ff0477ac */ /* 0x000ee20008000800 */
[----:B------:R-:W4:Y:S01]  /*0e70*/  LDCU UR21, c[0x0][0xb0c] ;  /* 0x00016180ff1577ac */ /* 0x000f220008000800 */
[----:B------:R-:W4:Y:S01]  /*0e80*/  LDCU UR5, c[0x0][0xb20] ;  /* 0x00016400ff0577ac */ /* 0x000f220008000800 */
[----:B------:R-:W4:Y:S01]  /*0e90*/  LDCU.64 UR16, c[0x0][0xb28] ;  /* 0x00016500ff1077ac */ /* 0x000f220008000a00 */
[----:B-1----:R-:W-:Y:S02]  /*0ea0*/  UISETP.NE.AND UP0, UPT, UR30, 0x1, UPT ;  /* 0x000000011e00788c */ /* 0x002fe4000bf05270 */
[----:B---3--:R-:W-:Y:S02]  /*0eb0*/  UIMAD.WIDE.U32 UR8, UR4, UR31, URZ ;  /* 0x0000001f040872a5 */ /* 0x008fe4000f8e00ff */
[----:B--2---:R-:W-:-:S02]  /*0ec0*/  UIMAD.WIDE.U32 UR10, UR6, UR28, URZ ;  /* 0x0000001c060a72a5 */ /* 0x004fc4000f8e00ff */
[----:B----4-:R-:W-:Y:S02]  /*0ed0*/  UISETP.NE.AND UP2, UPT, UR21, 0x1, UPT ;  /* 0x000000011500788c */ /* 0x010fe4000bf45270 */
[----:B------:R-:W-:Y:S01]  /*0ee0*/  UISETP.NE.AND UP4, UPT, UR19, 0x1, UPT ;  /* 0x000000011300788c */ /* 0x000fe2000bf85270 */
[----:B------:R-:W-:Y:S02]  /*0ef0*/  UMOV UR8, UR9 ;  /* 0x0000000900087c82 */ /* 0x000fe40008000000 */
[----:B------:R-:W-:Y:S01]  /*0f00*/  UMOV UR10, UR11 ;  /* 0x0000000b000a7c82 */ /* 0x000fe20008000000 */
[----:B------:R-:W-:Y:S02]  /*0f10*/  @UP0 USHF.R.U32.HI UR4, URZ, UR5, UR8 ;  /* 0x00000005ff040299 */ /* 0x000fe40008011608 */
[----:B------:R-:W-:Y:S02]  /*0f20*/  UIMAD.WIDE.U32 UR12, UR20, UR31, URZ ;  /* 0x0000001f140c72a5 */ /* 0x000fe4000f8e00ff */
[----:B------:R-:W-:-:S02]  /*0f30*/  UIMAD.WIDE.U32 UR8, UR4, UR16, URZ ;  /* 0x00000010040872a5 */ /* 0x000fc4000f8e00ff */
[----:B------:R-:W-:Y:S02]  /*0f40*/  @UP2 USHF.R.U32.HI UR6, URZ, UR29, UR10 ;  /* 0x0000001dff062299 */ /* 0x000fe4000801160a */
[----:B------:R-:W-:Y:S02]  /*0f50*/  UIMAD.WIDE.U32 UR14, UR24, UR28, URZ ;  /* 0x0000001c180e72a5 */ /* 0x000fe4000f8e00ff */
[----:B------:R-:W-:Y:S01]  /*0f60*/  UIMAD.WIDE.U32 UR10, UR6, UR16, URZ ;  /* 0x00000010060a72a5 */ /* 0x000fe2000f8e00ff */
[----:B------:R-:W-:Y:S01]  /*0f70*/  UMOV UR12, UR13 ;  /* 0x0000000d000c7c82 */ /* 0x000fe20008000000 */
[----:B------:R-:W-:Y:S01]  /*0f80*/  UMOV UR8, UR9 ;  /* 0x0000000900087c82 */ /* 0x000fe20008000000 */
[----:B------:R-:W-:Y:S02]  /*0f90*/  USHF.R.U32.HI UR12, URZ, UR5, UR12 ;  /* 0x00000005ff0c7299 */ /* 0x000fe4000801160c */
[----:B------:R-:W-:Y:S01]  /*0fa0*/  @UP4 USHF.R.U32.HI UR4, URZ, UR17, UR8 ;  /* 0x00000011ff044299 */ /* 0x000fe20008011608 */
[----:B------:R-:W-:Y:S01]  /*0fb0*/  UMOV UR14, UR15 ;  /* 0x0000000f000e7c82 */ /* 0x000fe20008000000 */
[----:B------:R-:W-:Y:S01]  /*0fc0*/  UMOV UR10, UR11 ;  /* 0x0000000b000a7c82 */ /* 0x000fe20008000000 */
[----:B------:R-:W-:-:S02]  /*0fd0*/  USHF.R.U32.HI UR14, URZ, UR29, UR14 ;  /* 0x0000001dff0e7299 */ /* 0x000fc4000801160e */
[----:B------:R-:W-:Y:S02]  /*0fe0*/  USEL UR5, UR20, UR12, !UP0 ;  /* 0x0000000c14057287 */ /* 0x000fe4000c000000 */
[----:B------:R-:W-:Y:S02]  /*0ff0*/  @UP4 USHF.R.U32.HI UR6, URZ, UR17, UR10 ;  /* 0x00000011ff064299 */ /* 0x000fe4000801160a */
[----:B------:R-:W-:Y:S02]  /*1000*/  UIMAD UR7, UR4, UR19, URZ ;  /* 0x00000013040772a4 */ /* 0x000fe4000f8e02ff */
[----:B------:R-:W-:Y:S02]  /*1010*/  USEL UR4, UR24, UR14, !UP2 ;  /* 0x0000000e18047287 */ /* 0x000fe4000d000000 */
[----:B------:R-:W-:Y:S02]  /*1020*/  UIMAD UR10, UR6, UR19, URZ ;  /* 0x00000013060a72a4 */ /* 0x000fe4000f8e02ff */
[----:B------:R-:W-:-:S02]  /*1030*/  UISETP.GE.AND UP0, UPT, UR5, UR7, UPT ;  /* 0x000000070500728c */ /* 0x000fc4000bf06270 */
[----:B------:R-:W-:Y:S02]  /*1040*/  UIMAD.WIDE.U32 UR8, UR5, UR16, URZ ;  /* 0x00000010050872a5 */ /* 0x000fe4000f8e00ff */
[----:B------:R-:W-:Y:S02]  /*1050*/  UISETP.GE.OR UP0, UPT, UR4, UR10, UP0 ;  /* 0x0000000a0400728c */ /* 0x000fe40008706670 */
[----:B------:R-:W-:Y:S02]  /*1060*/  UIMAD.WIDE.U32 UR10, UR4, UR16, URZ ;  /* 0x00000010040a72a5 */ /* 0x000fe4000f8e00ff */
[----:B------:R-:W-:Y:S01]  /*1070*/  UIADD3 UR10, UPT, UPT, -UR4, URZ, URZ ;  /* 0x000000ff040a7290 */ /* 0x000fe2000fffe1ff */
[----:B------:R-:W-:Y:S01]  /*1080*/  UMOV UR8, UR9 ;  /* 0x0000000900087c82 */ /* 0x000fe20008000000 */
[----:B------:R-:W-:Y:S02]  /*1090*/  UIADD3 UR9, UPT, UPT, -UR5, URZ, URZ ;  /* 0x000000ff05097290 */ /* 0x000fe4000fffe1ff */
[----:B------:R-:W-:-:S03]  /*10a0*/  USHF.R.U32.HI UR8, URZ, UR17, UR8 ;  /* 0x00000011ff087299 */ /* 0x000fc60008011608 */
[----:B------:R-:W-:Y:S01]  /*10b0*/  @!UP0 UMOV UR7, UR11 ;  /* 0x0000000b00078c82 */ /* 0x000fe20008000000 */
[----:B------:R-:W-:Y:S02]  /*10c0*/  UIMAD UR20, UR30, UR9, UR20 ;  /* 0x000000091e1472a4 */ /* 0x000fe4000f8e0214 */
[----:B------:R-:W-:Y:S02]  /*10d0*/  USEL UR8, UR5, UR8, !UP4 ;  /* 0x0000000805087287 */ /* 0x000fe4000e000000 */
[----:B------:R-:W-:Y:S02]  /*10e0*/  @!UP0 USHF.R.U32.HI UR7, URZ, UR17, UR7 ;  /* 0x00000011ff078299 */ /* 0x000fe40008011607 */
[----:B------:R-:W-:Y:S02]  /*10f0*/  UIADD3 UR9, UPT, UPT, -UR8, URZ, URZ ;  /* 0x000000ff08097290 */ /* 0x000fe4000fffe1ff */
[----:B------:R-:W-:Y:S02]  /*1100*/  @!UP0 USEL UR7, UR4, UR7, !UP4 ;  /* 0x0000000704078287 */ /* 0x000fe4000e000000 */
[----:B------:R-:W-:-:S02]  /*1110*/  UIMAD UR9, UR19, UR9, UR5 ;  /* 0x00000009130972a4 */ /* 0x000fc4000f8e0205 */
[----:B------:R-:W-:Y:S02]  /*1120*/  @!UP0 UIADD3 UR8, UPT, UPT, UR8, -UR7, URZ ;  /* 0x8000000708088290 */ /* 0x000fe4000fffe0ff */
[----:B------:R-:W-:Y:S02]  /*1130*/  @!UP0 UIMAD UR7, UR9, UR6, UR7 ;  /* 0x00000006090782a4 */ /* 0x000fe4000f8e0207 */
[----:B------:R-:W-:Y:S02]  /*1140*/  @!UP0 UIMAD UR5, UR8, UR19, UR4 ;  /* 0x00000013080582a4 */ /* 0x000fe4000f8e0204 */
[----:B------:R-:W-:Y:S02]  /*1150*/  UIMAD UR6, UR21, UR10, UR24 ;  /* 0x0000000a150672a4 */ /* 0x000fe4000f8e0218 */
[----:B------:R-:W-:Y:S01]  /*1160*/  UIMAD UR20, UR5, UR30, UR20 ;  /* 0x0000001e051472a4 */ /* 0x000fe2000f8e0214 */
[----:B------:R-:W-:Y:S02]  /*1170*/  @!UP0 UMOV UR4, UR7 ;  /* 0x0000000700048c82 */ /* 0x000fe40008000000 */
[----:B------:R-:W-:-:S12]  /*1180*/  UIMAD UR24, UR4, UR21, UR6 ;  /* 0x00000015041872a4 */ /* 0x000fd8000f8e0206 */
.L_x_14:
[----:B------:R-:W1:Y:S02]  /*1190*/  LDCU UR4, c[0x0][0xb30] ;  /* 0x00016600ff0477ac */ /* 0x000e640008000800 */
[----:B-1----:R-:W-:-:S09]  /*11a0*/  UISETP.NE.AND UP0, UPT, UR4, 0x1, UPT ;  /* 0x000000010400788c */ /* 0x002fd2000bf05270 */
[----:B------:R-:W-:Y:S05]  /*11b0*/  BRA.U UP0, `(.L_x_15) ;  /* 0x0000000100447547 */ /* 0x000fea000b800000 */
[----:B------:R-:W1:Y:S01]  /*11c0*/  LDCU.128 UR8, c[0x0][0xb10] ;  /* 0x00016200ff0877ac */ /* 0x000e620008000c00 */
[----:B------:R-:W2:Y:S01]  /*11d0*/  LDCU UR12, c[0x0][0xb0c] ;  /* 0x00016180ff0c77ac */ /* 0x000ea20008000800 */
[----:B------:R-:W3:Y:S01]  /*11e0*/  LDCU UR13, c[0x0][0xb20] ;  /* 0x00016400ff0d77ac */ /* 0x000ee20008000800 */
[----:B-1----:R-:W-:Y:S02]  /*11f0*/  UIMAD.WIDE.U32 UR6, UR24, UR8, URZ ;  /* 0x00000008180672a5 */ /* 0x002fe4000f8e00ff */
[----:B------:R-:W-:Y:S02]  /*1200*/  UIMAD.WIDE.U32 UR4, UR20, UR11, URZ ;  /* 0x0000000b140472a5 */ /* 0x000fe4000f8e00ff */
[----:B--2---:R-:W-:Y:S02]  /*1210*/  UISETP.NE.AND UP2, UPT, UR12, 0x1, UPT ;  /* 0x000000010c00788c */ /* 0x004fe4000bf45270 */
[----:B------:R-:W-:Y:S01]  /*1220*/  UISETP.NE.AND UP0, UPT, UR10, 0x1, UPT ;  /* 0x000000010a00788c */ /* 0x000fe2000bf05270 */
[----:B------:R-:W-:-:S02]  /*1230*/  UMOV UR6, UR7 ;  /* 0x0000000700067c82 */ /* 0x000fc40008000000 */
[----:B------:R-:W-:Y:S01]  /*1240*/  UMOV UR4, UR5 ;  /* 0x0000000500047c82 */ /* 0x000fe20008000000 */
[----:B------:R-:W-:Y:S02]  /*1250*/  USHF.R.U32.HI UR6, URZ, UR9, UR6 ;  /* 0x00000009ff067299 */ /* 0x000fe40008011606 */
[----:B---3--:R-:W-:Y:S02]  /*1260*/  USHF.R.U32.HI UR4, URZ, UR13, UR4 ;  /* 0x0000000dff047299 */ /* 0x008fe40008011604 */
[----:B------:R-:W-:Y:S02]  /*1270*/  USEL UR5, UR24, UR6, !UP2 ;  /* 0x0000000618057287 */ /* 0x000fe4000d000000 */
[----:B------:R-:W-:-:S04]  /*1280*/  USEL UR4, UR20, UR4, !UP0 ;  /* 0x0000000414047287 */ /* 0x000fc8000c000000 */
[----:B------:R-:W-:Y:S02]  /*1290*/  UIADD3 UR6, UPT, UPT, UR5, -UR4, URZ ;  /* 0x8000000405067290 */ /* 0x000fe4000fffe0ff */
[----:B------:R-:W-:Y:S02]  /*12a0*/  UIADD3 UR4, UPT, UPT, -UR5, UR4, URZ ;  /* 0x0000000405047290 */ /* 0x000fe4000fffe1ff */
[----:B------:R-:W-:Y:S02]  /*12b0*/  UIMAD UR20, UR6, UR10, UR20 ;  /* 0x0000000a061472a4 */ /* 0x000fe4000f8e0214 */
[----:B------:R-:W-:-:S12]  /*12c0*/  UIMAD UR24, UR4, UR12, UR24 ;  /* 0x0000000c041872a4 */ /* 0x000fd8000f8e0218 */
.L_x_15:
[----:B------:R-:W-:Y:S01]  /*12d0*/  BAR.SYNC.DEFER_BLOCKING 0x0 ;  /* 0x0000000000007b1d */ /* 0x000fe20000010000 */
[----:B------:R-:W-:Y:S01]  /*12e0*/  UISETP.NE.AND UP0, UPT, UR18, 0x2, UPT ;  /* 0x000000021200788c */ /* 0x000fe2000bf05270 */
[----:B------:R-:W-:Y:S02]  /*12f0*/  ISETP.NE.OR P3, PT, R0, 0x2, !P3 ;  /* 0x000000020000780c */ /* 0x000fe40005f65670 */
[----:B------:R-:W-:Y:S02]  /*1300*/  LOP3.LUT R0, R59, 0x1f, RZ, 0xc0, !PT ;  /* 0x0000001f3b007812 */ /* 0x000fe400078ec0ff */
[----:B------:R-:W1:Y:S04]  /*1310*/  LDCU UR39, c[0x0][0xb24] ;  /* 0x00016480ff2777ac */ /* 0x000e680008000800 */
[----:B------:R-:W-:Y:S05]  /*1320*/  BRA.U UP0, `(.L_x_16) ;  /* 0x0000001d00987547 */ /* 0x000fea000b800000 */
[----:B------:R-:W2:Y:S01]  /*1330*/  LDCU UR7, c[0x0][0x390] ;  /* 0x00007200ff0777ac */ /* 0x000ea20008000800 */
[----:B------:R-:W-:Y:S01]  /*1340*/  PLOP3.LUT P1, PT, PT, PT, UP3, 0x80, 0x8 ;  /* 0x000000000008781c */ /* 0x000fe20003f2f038 */
[----:B------:R-:W-:Y:S01]  /*1350*/  IMAD.MOV.U32 R2, RZ, RZ, RZ ;  /* 0x000000ffff027224 */ /* 0x000fe200078e00ff */
[----:B------:R-:W-:Y:S01]  /*1360*/  ISETP.EQ.OR P2, PT, R0, RZ, P3 ;  /* 0x000000ff0000720c */ /* 0x000fe20001f42670 */
[----:B------:R-:W3:Y:S01]  /*1370*/  LDCU UR6, c[0x0][0x5c0] ;  /* 0x0000b800ff0677ac */ /* 0x000ee20008000800 */
[----:B------:R-:W-:Y:S01]  /*1380*/  PLOP3.LUT P1, PT, P1, PT, PT, 0x8, 0x80 ;  /* 0x000000000080781c */ /* 0x000fe20000f2e170 */
[----:B------:R-:W4:Y:S01]  /*1390*/  LDCU UR67, c[0x0][0x370] ;  /* 0x00006e00ff4377ac */ /* 0x000f220008000800 */
[----:B------:R-:W1:Y:S01]  /*13a0*/  LDCU.64 UR60, c[0x0][0x348] ;  /* 0x00006900ff3c77ac */ /* 0x000e620008000a00 */
[----:B------:R-:W1:Y:S01]  /*13b0*/  LDCU UR66, c[0x0][0x374] ;  /* 0x00006e80ff4277ac */ /* 0x000e620008000800 */
[----:B--2---:R-:W-:Y:S02]  /*13c0*/  UIADD3 UR5, UPT, UPT, UR7, 0x1f, URZ ;  /* 0x0000001f07057890 */ /* 0x004fe4000fffe0ff */
[----:B---3--:R-:W-:-:S02]  /*13d0*/  UIADD3 UR6, UPT, UPT, UR6, 0x3f, URZ ;  /* 0x0000003f06067890 */ /* 0x008fc4000fffe0ff */
[----:B------:R-:W-:Y:S02]  /*13e0*/  USHF.R.S32.HI UR4, URZ, 0x1f, UR5 ;  /* 0x0000001fff047899 */ /* 0x000fe40008011405 */
[----:B------:R-:W-:Y:S02]  /*13f0*/  UIADD3 UR71, UPT, UPT, UR7, 0x3e, URZ ;  /* 0x0000003e07477890 */ /* 0x000fe4000fffe0ff */
[----:B------:R-:W-:Y:S02]  /*1400*/  ULEA.HI UR4, UR4, UR5, URZ, 0x5 ;  /* 0x0000000504047291 */ /* 0x000fe4000f8f28ff */
[----:B------:R-:W-:Y:S02]  /*1410*/  UIADD3 UR5, UPT, UPT, UR7, -0x1, URZ ;  /* 0xffffffff07057890 */ /* 0x000fe4000fffe0ff */
[----:B------:R-:W-:Y:S02]  /*1420*/  USHF.R.S32.HI UR69, URZ, 0x5, UR4 ;  /* 0x00000005ff457899 */ /* 0x000fe40008011404 */
[----:B------:R-:W-:-:S02]  /*1430*/  UISETP.GE.U32.AND UP1, UPT, UR5, -0x3f, UPT ;  /* 0xffffffc10500788c */ /* 0x000fc4000bf26070 */
[----:B------:R-:W-:Y:S02]  /*1440*/  UISETP.LT.U32.AND UP0, UPT, UR69, 0x8, UPT ;  /* 0x000000084500788c */ /* 0x000fe4000bf01070 */
[----:B------:R-:W-:Y:S02]  /*1450*/  USHF.R.S32.HI UR4, URZ, 0x1f, UR6 ;  /* 0x0000001fff047899 */ /* 0x000fe40008011406 */
[----:B------:R-:W-:Y:S02]  /*1460*/  USEL UR68, UR69, 0x8, UP0 ;  /* 0x0000000845447887 */ /* 0x000fe40008000000 */
[----:B------:R-:W-:Y:S02]  /*1470*/  ULEA.HI UR4, UR4, UR6, URZ, 0x6 ;  /* 0x0000000604047291 */ /* 0x000fe4000f8f30ff */
[----:B------:R-:W-:Y:S02]  /*1480*/  UIADD3 UR58, UPT, UPT, UR68, -0x1, URZ ;  /* 0xffffffff443a7890 */ /* 0x000fe4000fffe0ff */
[----:B------:R-:W-:-:S02]  /*1490*/  @UP1 UIADD3 UR58, UPT, UPT, UR68, URZ, URZ ;  /* 0x000000ff443a1290 */ /* 0x000fc4000fffe0ff */
[----:B------:R-:W-:Y:S02]  /*14a0*/  USHF.R.S32.HI UR65, URZ, 0x6, UR4 ;  /* 0x00000006ff417899 */ /* 0x000fe40008011404 */
[----:B------:R-:W-:Y:S02]  /*14b0*/  UIADD3 UR70, UPT, UPT, UR69, -UR68, URZ ;  /* 0x8000004445467290 */ /* 0x000fe4000fffe0ff */
[----:B------:R-:W-:Y:S01]  /*14c0*/  UIADD3 UR58, UPT, UPT, UR58, 0x1, URZ ;  /* 0x000000013a3a7890 */ /* 0x000fe2000fffe0ff */
[----:B------:R-:W-:Y:S01]  /*14d0*/  UMOV UR36, 0x1 ;  /* 0x0000000100247882 */ /* 0x000fe20000000000 */
[----:B-1--4-:R-:W-:-:S10]  /*14e0*/  UMOV UR38, URZ ;  /* 0x000000ff00267c82 */ /* 0x012fd40008000000 */
.L_x_32:
[----:B------:R-:W-:Y:S01]  /*14f0*/  IMAD.U32 R4, RZ, RZ, UR65 ;  /* 0x00000041ff047e24 */ /* 0x000fe2000f8e00ff */
[----:B------:R-:W1:Y:S04]  /*1500*/  LDCU UR64, c[0x0][0x5c4] ;  /* 0x0000b880ff4077ac */ /* 0x000e680008000800 */
[-C--:B------:R-:W-:Y:S01]  /*1510*/  IABS R0, R4.reuse ;  /* 0x0000000400007213 */ /* 0x080fe20000000000 */
[----:B------:R-:W-:Y:S01]  /*1520*/  UMOV UR37, 0x400 ;  /* 0x0000040000257882 */ /* 0x000fe20000000000 */
[----:B------:R-:W-:Y:S01]  /*1530*/  IABS R4, R4 ;  /* 0x0000000400047213 */ /* 0x000fe20000000000 */
[----:B------:R-:W-:Y:S01]  /*1540*/  USHF.L.U32 UR34, UR24, 0x7, URZ ;  /* 0x0000000718227899 */ /* 0x000fe200080006ff */
[----:B------:R-:W-:Y:S01]  /*1550*/  R2UR UR6, R0 ;  /* 0x00000000000672ca */ /* 0x000fe200000e0000 */
[----:B------:R-:W-:Y:S01]  /*1560*/  UMOV UR14, URZ ;  /* 0x000000ff000e7c82 */ /* 0x000fe20008000000 */
[----:B-1----:R-:W-:-:S11]  /*1570*/  IMAD.U32 R3, RZ, RZ, UR64 ;  /* 0x00000040ff037e24 */ /* 0x002fd6000f8e00ff */
[----:B------:R-:W1:Y:S08]  /*1580*/  I2F.RP R0, UR6 ;  /* 0x0000000600007d06 */ /* 0x000e700008209400 */
[----:B-1----:R-:W1:Y:S02]  /*1590*/  MUFU.RCP R0, R0 ;  /* 0x0000000000007308 */ /* 0x002e640000001000 */
[----:B-1----:R-:W-:-:S06]  /*15a0*/  VIADD R0, R0, 0xffffffe ;  /* 0x0ffffffe00007836 */ /* 0x002fcc0000000000 */
[----:B------:R-:W1:Y:S02]  /*15b0*/  F2I.FTZ.U32.TRUNC.NTZ R0, R0 ;  /* 0x0000000000007305 */ /* 0x000e64000021f000 */
[----:B-1----:R-:W-:Y:S02]  /*15c0*/  R2UR UR5, R0 ;  /* 0x00000000000572ca */ /* 0x002fe400000e0000 */
[----:B------:R-:W-:Y:S01]  /*15d0*/  IABS R0, R3 ;  /* 0x0000000300007213 */ /* 0x000fe20000000000 */
[----:B------:R-:W-:-:S03]  /*15e0*/  IMAD.U32 R3, RZ, RZ, UR20 ;  /* 0x00000014ff037e24 */ /* 0x000fc6000f8e00ff */
[----:B------:R-:W-:Y:S01]  /*15f0*/  R2UR UR8, R0 ;  /* 0x00000000000872ca */ /* 0x000fe200000e0000 */
[----:B------:R-:W-:Y:S01]  /*1600*/  IMAD.MOV R0, RZ, RZ, -R4 ;  /* 0x000000ffff007224 */ /* 0x000fe200078e0a04 */
[----:B------:R-:W-:-:S04]  /*1610*/  IABS R3, R3 ;  /* 0x0000000300037213 */ /* 0x000fc80000000000 */
[----:B------:R-:W-:Y:S01]  /*1620*/  R2UR UR9, R3 ;  /* 0x00000000030972ca */ /* 0x000fe200000e0000 */
[----:B------:R-:W-:-:S04]  /*1630*/  UIADD3 UR4, UPT, UPT, URZ, -UR5, URZ ;  /* 0x80000005ff047290 */ /* 0x000fc8000fffe0ff */
[----:B------:R-:W-:Y:S02]  /*1640*/  UIMAD UR7, UR4, UR6, URZ ;  /* 0x00000006040772a4 */ /* 0x000fe4000f8e02ff */
[----:B------:R-:W1:Y:S01]  /*1650*/  I2F.RP R3, UR8 ;  /* 0x0000000800037d06 */ /* 0x000e620008209400 */
[----:B------:R-:W-:Y:S02]  /*1660*/  UMOV UR4, URZ ;  /* 0x000000ff00047c82 */ /* 0x000fe40008000000 */
[----:B------:R-:W-:Y:S02]  /*1670*/  UIMAD.WIDE.U32 UR4, UR5, UR7, UR4 ;  /* 0x00000007050472a5 */ /* 0x000fe4000f8e0004 */
[----:B------:R-:W-:-:S05]  /*1680*/  R2UR UR7, R0 ;  /* 0x00000000000772ca */ /* 0x000fca00000e0000 */
[----:B------:R-:W-:Y:S02]  /*1690*/  UMOV UR4, UR5 ;  /* 0x0000000500047c82 */ /* 0x000fe40008000000 */
[----:B------:R-:W-:Y:S01]  /*16a0*/  UIMAD.WIDE.U32 UR4, UR4, UR9, URZ ;  /* 0x00000009040472a5 */ /* 0x000fe2000f8e00ff */
[----:B-1----:R-:W1:Y:S06]  /*16b0*/  MUFU.RCP R0, R3 ;  /* 0x0000000300007308 */ /* 0x002e6c0000001000 */
[----:B------:R-:W-:Y:S02]  /*16c0*/  UMOV UR4, UR5 ;  /* 0x0000000500047c82 */ /* 0x000fe40008000000 */
[----:B------:R-:W-:Y:S01]  /*16d0*/  UIMAD UR5, UR4, UR7, UR9 ;  /* 0x00000007040572a4 */ /* 0x000fe2000f8e0209 */
[----:B------:R-:W2:Y:S03]  /*16e0*/  S2UR UR7, SR_CgaCtaId ;  /* 0x00000000000779c3 */ /* 0x000ea60000008800 */
[----:B------:R-:W-:Y:S01]  /*16f0*/  UISETP.GT.U32.AND UP0, UPT, UR6, UR5, UPT ;  /* 0x000000050600728c */ /* 0x000fe2000bf04070 */
[----:B-1----:R-:W-:-:S02]  /*1700*/  VIADD R0, R0, 0xffffffe ;  /* 0x0ffffffe00007836 */ /* 0x002fc40000000000 */
[----:B------:R-:W-:-:S08]  /*1710*/  IMAD.U32 R3, RZ, RZ, UR36 ;  /* 0x00000024ff037e24 */ /* 0x000fd0000f8e00ff */
[----:B------:R-:W-:Y:S01]  /*1720*/  @!UP0 UIADD3 UR5, UPT, UPT, UR5, -UR6, URZ ;  /* 0x8000000605058290 */ /* 0x000fe2000fffe0ff */
[----:B------:R-:W1:Y:S01]  /*1730*/  F2I.FTZ.U32.TRUNC.NTZ R0, R0 ;  /* 0x0000000000007305 */ /* 0x000e62000021f000 */
[----:B------:R-:W-:Y:S01]  /*1740*/  @!UP0 UIADD3 UR4, UPT, UPT, UR4, 0x1, URZ ;  /* 0x0000000104048890 */ /* 0x000fe2000fffe0ff */
[----:B------:R-:W-:Y:S01]  /*1750*/  SHF.L.U32 R3, R3, 0x1f, RZ ;  /* 0x0000001f03037819 */ /* 0x000fe200000006ff */
[----:B------:R-:W-:Y:S02]  /*1760*/  UISETP.GE.U32.AND UP1, UPT, UR5, UR6, UPT ;  /* 0x000000060500728c */ /* 0x000fe4000bf26070 */
[----:B------:R-:W-:Y:S02]  /*1770*/  ULOP3.LUT UR5, UR20, UR65, URZ, 0x3c, !UPT ;  /* 0x0000004114057292 */ /* 0x000fe4000f8e3cff */
[----:B--2---:R-:W-:Y:S02]  /*1780*/  ULEA UR37, UR7, UR37, 0x18 ;  /* 0x0000002507257291 */ /* 0x004fe4000f8ec0ff */
[----:B------:R-:W-:-:S02]  /*1790*/  UISETP.GE.AND UP0, UPT, UR5, URZ, UPT ;  /* 0x000000ff0500728c */ /* 0x000fc4000bf06270 */
[----:B------:R-:W-:-:S03]  /*17a0*/  ULEA UR7, UR38, UR37, 0x3 ;  /* 0x0000002526077291 */ /* 0x000fc6000f8e18ff */
[----:B------:R-:W-:Y:S01]  /*17b0*/  @UP1 UIADD3 UR4, UPT, UPT, UR4, 0x1, URZ ;  /* 0x0000000104041890 */ /* 0x000fe2000fffe0ff */
[----:B-1----:R-:W-:Y:S01]  /*17c0*/  R2UR UR5, R0 ;  /* 0x00000000000572ca */ /* 0x002fe200000e0000 */
[----:B------:R-:W-:-:S05]  /*17d0*/  UISETP.NE.AND UP1, UPT, UR65, URZ, UPT ;  /* 0x000000ff4100728c */ /* 0x000fca000bf25270 */
[----:B------:R-:W-:Y:S01]  /*17e0*/  UMOV UR6, UR4 ;  /* 0x0000000400067c82 */ /* 0x000fe20008000000 */
[----:B------:R1:W2:Y:S01]  /*17f0*/  SYNCS.PHASECHK.TRANS64.TRYWAIT P0, [UR7+0x40], R3 ;  /* 0x00004003ff0075a7 */ /* 0x0002a20008001107 */
[----:B------:R-:W-:-:S04]  /*1800*/  @!UP0 UIADD3 UR6, UPT, UPT, -UR6, URZ, URZ ;  /* 0x000000ff06068290 */ /* 0x000fc8000fffe1ff */
[----:B------:R-:W-:Y:S02]  /*1810*/  @!UP1 ULOP3.LUT UR6, URZ, UR65, URZ, 0x33, !UPT ;  /* 0x00000041ff069292 */ /* 0x000fe4000f8e33ff */
[----:B------:R-:W-:-:S04]  /*1820*/  UIADD3 UR4, UPT, UPT, URZ, -UR5, URZ ;  /* 0x80000005ff047290 */ /* 0x000fc8000fffe0ff */
[----:B------:R-:W-:Y:S01]  /*1830*/  IMAD.U32 R0, RZ, RZ, UR6 ;  /* 0x00000006ff007e24 */ /* 0x000fe2000f8e00ff */
[----:B------:R-:W-:-:S03]  /*1840*/  UIMAD UR7, UR4, UR8, URZ ;  /* 0x00000008040772a4 */ /* 0x000fc6000f8e02ff */
[----:B------:R-:W-:Y:S01]  /*1850*/  UMOV UR4, URZ ;  /* 0x000000ff00047c82 */ /* 0x000fe20008000000 */
[----:B------:R-:W-:Y:S01]  /*1860*/  IABS R0, R0 ;  /* 0x0000000000007213 */ /* 0x000fe20000000000 */
[----:B------:R-:W-:-:S03]  /*1870*/  UIMAD.WIDE.U32 UR4, UR5, UR7, UR4 ;  /* 0x00000007050472a5 */ /* 0x000fc6000f8e0004 */
[----:B------:R-:W-:-:S04]  /*1880*/  R2UR UR9, R0 ;  /* 0x00000000000972ca */ /* 0x000fc800000e0000 */
[----:B------:R-:W-:-:S09]  /*1890*/  UMOV UR4, UR5 ;  /* 0x0000000500047c82 */ /* 0x000fd20008000000 */
[----:B------:R-:W-:-:S07]  /*18a0*/  UIMAD.WIDE.U32 UR4, UR4, UR9, URZ ;  /* 0x00000009040472a5 */ /* 0x000fce000f8e00ff */
[----:B------:R-:W-:Y:S02]  /*18b0*/  UMOV UR4, UR5 ;  /* 0x0000000500047c82 */ /* 0x000fe40008000000 */
[----:B------:R-:W-:-:S04]  /*18c0*/  UIADD3 UR5, UPT, UPT, -UR4, URZ, URZ ;  /* 0x000000ff04057290 */ /* 0x000fc8000fffe1ff */
[----:B------:R-:W-:-:S04]  /*18d0*/  UIMAD UR5, UR8, UR5, UR9 ;  /* 0x00000005080572a4 */ /* 0x000fc8000f8e0209 */
[----:B------:R-:W-:-:S11]  /*18e0*/  UISETP.GT.U32.AND UP0, UPT, UR8, UR5, UPT ;  /* 0x000000050800728c */ /* 0x000fd6000bf04070 */
[----:B------:R-:W-:Y:S02]  /*18f0*/  @!UP0 UIADD3 UR5, UPT, UPT, UR5, -UR8, URZ ;  /* 0x8000000805058290 */ /* 0x000fe4000fffe0ff */
[----:B------:R-:W-:Y:S02]  /*1900*/  @!UP0 UIADD3 UR4, UPT, UPT, UR4, 0x1, URZ ;  /* 0x0000000104048890 */ /* 0x000fe4000fffe0ff */
[----:B------:R-:W-:Y:S02]  /*1910*/  UISETP.GE.U32.AND UP1, UPT, UR5, UR8, UPT ;  /* 0x000000080500728c */ /* 0x000fe4000bf26070 */
[----:B------:R-:W-:-:S04]  /*1920*/  ULOP3.LUT UR5, UR6, UR64, URZ, 0x3c, !UPT ;  /* 0x0000004006057292 */ /* 0x000fc8000f8e3cff */
[----:B------:R-:W-:-:S05]  /*1930*/  UISETP.GE.AND UP0, UPT, UR5, URZ, UPT ;  /* 0x000000ff0500728c */ /* 0x000fca000bf06270 */
[----:B------:R-:W-:Y:S02]  /*1940*/  @UP1 UIADD3 UR4, UPT, UPT, UR4, 0x1, URZ ;  /* 0x0000000104041890 */ /* 0x000fe4000fffe0ff */
[----:B------:R-:W-:-:S05]  /*1950*/  UISETP.NE.AND UP1, UPT, UR64, URZ, UPT ;  /* 0x000000ff4000728c */ /* 0x000fca000bf25270 */
[----:B------:R-:W-:Y:S01]  /*1960*/  UMOV UR59, UR4 ;  /* 0x00000004003b7c82 */ /* 0x000fe20008000000 */
[----:B------:R-:W-:Y:S02]  /*1970*/  UIADD3 UR4, UPT, UPT, -UR6, URZ, URZ ;  /* 0x000000ff06047290 */ /* 0x000fe4000fffe1ff */
[----:B------:R-:W-:Y:S02]  /*1980*/  @!UP0 UIADD3 UR59, UPT, UPT, -UR59, URZ, URZ ;  /* 0x000000ff3b3b8290 */ /* 0x000fe4000fffe1ff */
[----:B------:R-:W-:Y:S02]  /*1990*/  UISETP.GE.U32.AND UP0, UPT, UR71, 0x3f, UPT ;  /* 0x0000003f4700788c */ /* 0x000fe4000bf06070 */
[----:B------:R-:W-:Y:S02]  /*19a0*/  @!UP1 ULOP3.LUT UR59, URZ, UR64, URZ, 0x33, !UPT ;  /* 0x00000040ff3b9292 */ /* 0x000fe4000f8e33ff */
[----:B------:R-:W-:Y:S02]  /*19b0*/  UIMAD UR4, UR65, UR4, UR20 ;  /* 0x00000004410472a4 */ /* 0x000fe4000f8e0214 */
[----:B------:R-:W-:-:S02]  /*19c0*/  UIADD3 UR5, UPT, UPT, -UR59, URZ, URZ ;  /* 0x000000ff3b057290 */ /* 0x000fc4000fffe1ff */
[----:B------:R-:W-:Y:S02]  /*19d0*/  USHF.L.U32 UR18, UR4, 0x6, URZ ;  /* 0x0000000604127899 */ /* 0x000fe400080006ff */
[----:B------:R-:W-:Y:S01]  /*19e0*/  UIMAD UR64, UR64, UR5, UR6 ;  /* 0x00000005404072a4 */ /* 0x000fe2000f8e0206 */
[----:B-12---:R-:W-:Y:S11]  /*19f0*/  BRA.U !UP0, `(.L_x_17) ;  /* 0x0000000508747547 */ /* 0x006ff6000b800000 */
[----:B------:R-:W1:Y:S01]  /*1a00*/  LDCU.64 UR42, c[0x0][0x5b0] ;  /* 0x0000b600ff2a77ac */ /* 0x000e620008000a00 */
[----:B------:R-:W1:Y:S01]  /*1a10*/  LDCU.64 UR40, c[0x0][0x5d8] ;  /* 0x0000bb00ff2877ac */ /* 0x000e620008000a00 */
[----:B------:R-:W2:Y:S01]  /*1a20*/  LDCU UR25, c[0x0][0x598] ;  /* 0x0000b300ff1977ac */ /* 0x000ea20008000800 */
[----:B------:R-:W3:Y:S01]  /*1a30*/  LDCU UR24, c[0x0][0x58c] ;  /* 0x0000b180ff1877ac */ /* 0x000ee20008000800 */
[----:B------:R-:W4:Y:S01]  /*1a40*/  LDCU UR27, c[0x0][0x59c] ;  /* 0x0000b380ff1b77ac */ /* 0x000f220008000800 */
[----:B------:R-:W2:Y:S01]  /*1a50*/  LDCU UR26, c[0x0][0x5a0] ;  /* 0x0000b400ff1a77ac */ /* 0x000ea20008000800 */
[----:B-1----:R-:W-:Y:S02]  /*1a60*/  UIMAD UR42, UR64, UR42, UR40 ;  /* 0x0000002a402a72a4 */ /* 0x002fe4000f8e0228 */
[----:B------:R-:W-:Y:S01]  /*1a70*/  UIMAD UR41, UR59, UR43, UR41 ;  /* 0x0000002b3b2972a4 */ /* 0x000fe2000f8e0229 */
[----:B------:R-:W1:Y:S01]  /*1a80*/  LDCU.64 UR22, c[0x0][0x590] ;  /* 0x0000b200ff1677ac */ /* 0x000e620008000a00 */
[----:B------:R-:W1:Y:S01]  /*1a90*/  LDCU.64 UR6, c[0x0][0x5b8] ;  /* 0x0000b700ff0677ac */ /* 0x000e620008000a00 */
[----:B------:R-:W1:Y:S01]  /*1aa0*/  LDCU.64 UR4, c[0x0][0x5d0] ;  /* 0x0000ba00ff0477ac */ /* 0x000e620008000a00 */
[----:B------:R-:W-:-:S02]  /*1ab0*/  UIADD3 UR54, UPT, UPT, UR34, 0x20, URZ ;  /* 0x0000002022367890 */ /* 0x000fc4000fffe0ff */
[----:B------:R-:W-:Y:S02]  /*1ac0*/  UIADD3 UR50, UPT, UPT, UR34, 0x40, URZ ;  /* 0x0000004022327890 */ /* 0x000fe4000fffe0ff */
[----:B------:R-:W-:Y:S02]  /*1ad0*/  UIADD3 UR46, UPT, UPT, UR34, 0x60, URZ ;  /* 0x00000060222e7890 */ /* 0x000fe4000fffe0ff */
[----:B------:R-:W-:Y:S01]  /*1ae0*/  UIADD3 UR10, UPT, UPT, UR18, 0x20, URZ ;  /* 0x00000020120a7890 */ /* 0x000fe2000fffe0ff */
[----:B------:R-:W-:Y:S01]  /*1af0*/  UMOV UR15, URZ ;  /* 0x000000ff000f7c82 */ /* 0x000fe20008000000 */
[----:B--234-:R-:W-:-:S10]  /*1b00*/  UMOV UR11, UR38 ;  /* 0x00000026000b7c82 */ /* 0x01cfd40008000000 */
.L_x_22:
[----:B---3--:R-:W-:Y:S01]  /*1b10*/  @!P3 MOV R3, 0x6000 ;  /* 0x000060000003b802 */ /* 0x008fe20000000f00 */
[----:B------:R-:W-:Y:S01]  /*1b20*/  ULEA UR33, UR11, UR37, 0x3 ;  /* 0x000000250b217291 */ /* 0x000fe2000f8e18ff */
[----:B----4-:R-:W-:Y:S11]  /*1b30*/  @P0 BRA `(.L_x_18) ;  /* 0x0000000000100947 */ /* 0x010ff60003800000 */
[----:B------:R-:W-:Y:S04]  /*1b40*/  MOV R4, UR36 ;  /* 0x0000002400047c02 */ /* 0x000fe80008000f00 */
[----:B------:R-:W-:Y:S04]  /*1b50*/  SHF.L.U32 R4, R4, 0x1f, RZ ;  /* 0x0000001f04047819 */ /* 0x000fe800000006ff */
[----:B------:R-:W2:Y:S02]  /*1b60*/  SYNCS.PHASECHK.TRANS64.TRYWAIT P0, [UR33+0x40], R4 ;  /* 0x00004004ff0075a7 */ /* 0x000ea40008001121 */
[----:B--2---:R-:W-:Y:S05]  /*1b70*/  @!P0 BRA `(.L_x_19) ;  /* 0x00000078008c8947 */ /* 0x004fea0003800000 */
.L_x_18:
[----:B------:R3:W-:Y:S01]  /*1b80*/  @!P3 SYNCS.ARRIVE.TRANS64 RZ, [UR33], R3 ;  /* 0x00000003ffffb9a7 */ /* 0x0007e20008000021 */
[----:B------:R-:W-:Y:S04]  /*1b90*/  BSSY.RECONVERGENT B0, `(.L_x_20) ;  /* 0x0000003000007945 */ /* 0x000fe80003800200 */
[----:B------:R-:W-:Y:S05]  /*1ba0*/  @P2 BRA `(.L_x_21) ;  /* 0x0000000000042947 */ /* 0x000fea0003800000 */
[----:B-1----:R-:W-:Y:S05]  /*1bb0*/  BPT.TRAP 0x1 ;  /* 0x000000040000795c */ /* 0x002fea0000300000 */
.L_x_21:
[----:B-1----:R-:W-:Y:S05]  /*1bc0*/  BSYNC.RECONVERGENT B0 ;  /* 0x0000000000007941 */ /* 0x002fea0003800200 */
.L_x_20:
[----:B------:R-:W-:Y:S02]  /*1bd0*/  UIADD3 UR8, UPT, UPT, UR11, 0x1, URZ ;  /* 0x000000010b087890 */ /* 0x000fe4000fffe0ff */
[----:B------:R-:W-:Y:S02]  /*1be0*/  USHF.L.U32 UR35, UR15, 0x5, URZ ;  /* 0x000000050f237899 */ /* 0x000fe400080006ff */
[----:B------:R-:W-:Y:S02]  /*1bf0*/  UISETP.NE.AND UP0, UPT, UR8, 0x8, UPT ;  /* 0x000000080800788c */ /* 0x000fe4000bf05270 */
[----:B------:R-:W-:Y:S02]  /*1c00*/  UIADD3 UR28, UP1, UPT, UR60, 0x80, URZ ;  /* 0x000000803c1c7890 */ /* 0x000fe4000ff3e0ff */
[----:B------:R-:W-:Y:S02]  /*1c10*/  USEL UR9, URZ, 0x1, UP0 ;  /* 0x00000001ff097887 */ /* 0x000fe40008000000 */
[----:B------:R-:W-:Y:S02]  /*1c20*/  USEL UR38, UR8, URZ, UP0 ;  /* 0x000000ff08267287 */ /* 0x000fe40008000000 */
[----:B------:R-:W-:Y:S02]  /*1c30*/  ULOP3.LUT UR36, UR36, UR9, URZ, 0x3c, !UPT ;  /* 0x0000000924247292 */ /* 0x000fe4000f8e3cff */
[----:B------:R-:W-:Y:S02]  /*1c40*/  ULEA UR8, UR38, UR37, 0x3 ;  /* 0x0000002526087291 */ /* 0x000fe4000f8e18ff */
[----:B------:R-:W-:Y:S02]  /*1c50*/  ULEA UR14, UR11, UR37, 0xe ;  /* 0x000000250b0e7291 */ /* 0x000fe4000f8e70ff */
[----:B------:R-:W-:Y:S01]  /*1c60*/  ULEA UR20, UR11, UR37, 0xd ;  /* 0x000000250b147291 */ /* 0x000fe2000f8e68ff */
[----:B--2---:R-:W-:Y:S01]  /*1c70*/  MOV R0, UR36 ;  /* 0x0000002400007c02 */ /* 0x004fe20008000f00 */
[----:B------:R-:W-:Y:S02]  /*1c80*/  UISETP.NE.AND UP2, UPT, UR24, 0x1, UPT ;  /* 0x000000011800788c */ /* 0x000fe4000bf45270 */
[----:B------:R-:W-:Y:S01]  /*1c90*/  UIADD3.X UR29, UPT, UPT, URZ, UR61, URZ, UP1, !UPT ;  /* 0x0000003dff1d7290 */ /* 0x000fe20008ffe4ff */
[----:B------:R-:W-:Y:S01]  /*1ca0*/  SHF.L.U32 R0, R0, 0x1f, RZ ;  /* 0x0000001f00007819 */ /* 0x000fe200000006ff */
[----:B------:R-:W-:Y:S02]  /*1cb0*/  UIADD3 UR32, UPT, UPT, UR14, 0x8400, URZ ;  /* 0x000084000e207890 */ /* 0x000fe4000fffe0ff */
[----:B------:R-:W-:Y:S01]  /*1cc0*/  UIADD3 UR52, UPT, UPT, UR14, 0x9400, URZ ;  /* 0x000094000e347890 */ /* 0x000fe2000fffe0ff */
[----:B------:R2:W4:Y:S01]  /*1cd0*/  SYNCS.PHASECHK.TRANS64.TRYWAIT P0, [UR8+0x40], R0 ;  /* 0x00004000ff0075a7 */ /* 0x0005220008001108 */
[----:B------:R-:W-:Y:S02]  /*1ce0*/  UIMAD.WIDE.U32 UR8, UR35, UR22, URZ ;  /* 0x00000016230872a5 */ /* 0x000fe4000f8e00ff */
[----:B------:R-:W-:Y:S02]  /*1cf0*/  UISETP.NE.AND UP3, UPT, UR25, 0x1, UPT ;  /* 0x000000011900788c */ /* 0x000fe4000bf65270 */
[----:B------:R-:W-:Y:S02]  /*1d00*/  UIADD3 UR48, UPT, UPT, UR14, 0xa400, URZ ;  /* 0x0000a4000e307890 */ /* 0x000fe4000fffe0ff */
[----:B------:R-:W-:Y:S02]  /*1d10*/  UIADD3 UR44, UPT, UPT, UR14, 0xb400, URZ ;  /* 0x0000b4000e2c7890 */ /* 0x000fe4000fffe0ff */
[----:B------:R-:W-:Y:S02]  /*1d20*/  UIADD3 UR30, UP0, UPT, UR60, 0x180, URZ ;  /* 0x000001803c1e7890 */ /* 0x000fe4000ff1e0ff */
[----:B------:R-:W-:Y:S02]  /*1d30*/  UPRMT UR40, UR42, 0x40, UR41 ;  /* 0x000000402a287896 */ /* 0x000fe40008000029 */
[----:B------:R-:W-:Y:S02]  /*1d40*/  UIADD3 UR16, UPT, UPT, UR20, 0x28400, URZ ;  /* 0x0002840014107890 */ /* 0x000fe4000fffe0ff */
[----:B------:R-:W-:Y:S01]  /*1d50*/  UIADD3.X UR31, UPT, UPT, URZ, UR61, URZ, UP0, !UPT ;  /* 0x0000003dff1f7290 */ /* 0x000fe200087fe4ff */
[----:B------:R-:W-:Y:S01]  /*1d60*/  UMOV UR8, UR9 ;  /* 0x0000000900087c82 */ /* 0x000fe20008000000 */
[----:B------:R-:W-:Y:S01]  /*1d70*/  UMOV UR56, 0x0 ;  /* 0x0000000000387882 */ /* 0x000fe20000000000 */
[----:B------:R-:W-:Y:S01]  /*1d80*/  USHF.R.U32.HI UR11, URZ, UR23, UR8 ;  /* 0x00000017ff0b7299 */ /* 0x000fe20008011608 */
[----:B------:R-:W-:Y:S01]  /*1d90*/  UMOV UR57, 0x10000000 ;  /* 0x1000000000397882 */ /* 0x000fe20000000000 */
[----:B------:R-:W-:Y:S01]  /*1da0*/  UMOV UR53, UR33 ;  /* 0x0000002100357c82 */ /* 0x000fe20008000000 */
[----:B------:R-:W-:Y:S01]  /*1db0*/  UTMALDG.2D [UR32], [UR28], desc[UR56] ;  /* 0x000038201c0075b4 */ /* 0x000fe20008009000 */
[----:B------:R-:W-:Y:S01]  /*1dc0*/  USEL UR11, UR35, UR11, !UP2 ;  /* 0x0000000b230b7287 */ /* 0x000fe2000d000000 */
[----:B------:R-:W-:Y:S01]  /*1dd0*/  UMOV UR55, UR35 ;  /* 0x0000002300377c82 */ /* 0x000fe20008000000 */
[----:B------:R-:W-:Y:S02]  /*1de0*/  UMOV UR49, UR33 ;  /* 0x0000002100317c82 */ /* 0x000fe40008000000 */
[----:B------:R-:W-:Y:S01]  /*1df0*/  UIMAD.WIDE.U32 UR12, UR11, UR27, URZ ;  /* 0x0000001b0b0c72a5 */ /* 0x000fe2000f8e00ff */
[----:B------:R-:W-:Y:S01]  /*1e00*/  UMOV UR51, UR35 ;  /* 0x0000002300337c82 */ /* 0x000fe20008000000 */
[----:B------:R-:W-:Y:S01]  /*1e10*/  UTMALDG.2D [UR52], [UR28], desc[UR56] ;  /* 0x000038341c0075b4 */ /* 0x000fe20008009000 */
[----:B------:R-:W-:Y:S02]  /*1e20*/  UIADD3 UR12, UPT, UPT, -UR11, URZ, URZ ;  /* 0x000000ff0b0c7290 */ /* 0x000fe4000fffe1ff */
[----:B------:R-:W-:Y:S02]  /*1e30*/  UPRMT UR14, UR40, 0x5410, URZ ;  /* 0x00005410280e7896 */ /* 0x000fe400080000ff */
[----:B------:R-:W-:Y:S01]  /*1e40*/  UMOV UR8, UR13 ;  /* 0x0000000d00087c82 */ /* 0x000fe20008000000 */
[----:B------:R-:W-:Y:S01]  /*1e50*/  UMOV UR45, UR33 ;  /* 0x00000021002d7c82 */ /* 0x000fe20008000000 */
[----:B------:R-:W-:Y:S01]  /*1e60*/  USHF.R.U32.HI UR8, URZ, UR26, UR8 ;  /* 0x0000001aff087299 */ /* 0x000fe20008011608 */
[----:B------:R-:W-:Y:S01]  /*1e70*/  UTMALDG.2D [UR48], [UR28], desc[UR56] ;  /* 0x000038301c0075b4 */ /* 0x000fe20008009000 */
[----:B------:R-:W-:Y:S02]  /*1e80*/  UIADD3 UR15, UPT, UPT, UR15, 0x1, URZ ;  /* 0x000000010f0f7890 */ /* 0x000fe4000fffe0ff */
[----:B------:R-:W-:Y:S02]  /*1e90*/  USEL UR21, UR11, UR8, !UP3 ;  /* 0x000000080b157287 */ /* 0x000fe4000d800000 */
[----:B------:R-:W-:Y:S02]  /*1ea0*/  UIMAD UR8, UR24, UR12, UR35 ;  /* 0x0000000c180872a4 */ /* 0x000fe4000f8e0223 */
[----:B------:R-:W-:Y:S02]  /*1eb0*/  UIADD3 UR12, UPT, UPT, -UR21, URZ, URZ ;  /* 0x000000ff150c7290 */ /* 0x000fe4000fffe1ff */
[----:B------:R-:W-:Y:S02]  /*1ec0*/  UIMAD UR19, UR8, UR6, UR4 ;  /* 0x00000006081372a4 */ /* 0x000fe4000f8e0204 */
[----:B------:R-:W-:Y:S01]  /*1ed0*/  UIMAD UR11, UR25, UR12, UR11 ;  /* 0x0000000c190b72a4 */ /* 0x000fe2000f8e020b */
[----:B------:R-:W-:Y:S01]  /*1ee0*/  UMOV UR47, UR35 ;  /* 0x00000023002f7c82 */ /* 0x000fe20008000000 */
[----:B------:R-:W-:Y:S01]  /*1ef0*/  UIADD3 UR8, UPT, UPT, UR20, 0x29400, URZ ;  /* 0x0002940014087890 */ /* 0x000fe2000fffe0ff */
[----:B------:R-:W-:Y:S01]  /*1f00*/  UTMALDG.2D [UR44], [UR28], desc[UR56] ;  /* 0x0000382c1c0075b4 */ /* 0x000fe20008009000 */
[----:B------:R-:W-:Y:S01]  /*1f10*/  UIMAD UR20, UR11, UR7, UR5 ;  /* 0x000000070b1472a4 */ /* 0x000fe2000f8e0205 */
[----:B------:R-:W-:Y:S01]  /*1f20*/  UMOV UR17, UR33 ;  /* 0x0000002100117c82 */ /* 0x000fe20008000000 */
[----:B------:R-:W-:Y:S01]  /*1f30*/  UMOV UR9, UR33 ;  /* 0x0000002100097c82 */ /* 0x000fe20008000000 */
[----:B------:R-:W-:Y:S01]  /*1f40*/  UMOV UR11, UR19 ;  /* 0x00000013000b7c82 */ /* 0x000fe20008000000 */
[----:B------:R-:W-:Y:S01]  /*1f50*/  UMOV UR13, UR21 ;  /* 0x00000015000d7c82 */ /* 0x000fe20008000000 */
[----:B------:R-:W-:Y:S02]  /*1f60*/  UISETP.NE.AND UP0, UPT, UR15, UR58, UPT ;  /* 0x0000003a0f00728c */ /* 0x000fe4000bf05270 */
[----:B------:R-:W-:Y:S02]  /*1f70*/  UMOV UR12, UR20 ;  /* 0x00000014000c7c82 */ /* 0x000fe40008000000 */
[----:B------:R-:W-:Y:S01]  /*1f80*/  UTMALDG.4D.IM2COL [UR16], [UR30], UR14 ;  /* 0x000000101e0073b4 */ /* 0x000fe2000805800e */
[----:B------:R1:W-:Y:S02]  /*1f90*/  UTMALDG.4D.IM2COL [UR8], [UR30], UR14 ;  /* 0x000000081e0073b4 */ /* 0x0003e4000805800e */
[----:B-1----:R-:W-:Y:S01]  /*1fa0*/  UMOV UR14, UR58 ;  /* 0x0000003a000e7c82 */ /* 0x002fe20008000000 */
[----:B------:R-:W-:Y:S01]  /*1fb0*/  UMOV UR11, UR38 ;  /* 0x00000026000b7c82 */ /* 0x000fe20008000000 */
[----:B--2---:R-:W-:Y:S05]  /*1fc0*/  BRA.U UP0, `(.L_x_22) ;  /* 0xfffffff900d07547 */ /* 0x004fea000b83ffff */
.L_x_17:
[----:B------:R-:W-:Y:S01]  /*1fd0*/  ULEA UR4, UR38, UR37, 0x3 ;  /* 0x0000002526047291 */ /* 0x000fe2000f8e18ff */
[----:B------:R-:W-:Y:S01]  /*1fe0*/  MOV R0, UR36 ;  /* 0x0000002400007c02 */ /* 0x000fe20008000f00 */
[----:B------:R-:W-:Y:S01]  /*1ff0*/  @!P1 SYNCS.ARRIVE.TRANS64.A1T0 RZ, [UR37+0xc8], RZ ;  /* 0x0000c8ffffff99a7 */ /* 0x000fe20008100025 */
[----:B------:R-:W-:Y:S02]  /*2000*/  UISETP.GT.AND UP0, UPT, UR69, UR68, UPT ;  /* 0x000000444500728c */ /* 0x000fe4000bf04270 */
[----:B------:R-:W-:-:S04]  /*2010*/  SHF.L.U32 R0, R0, 0x1f, RZ ;  /* 0x0000001f00007819 */ /* 0x000fc800000006ff */
[----:B----4-:R1:W2:Y:S03]  /*2020*/  SYNCS.PHASECHK.TRANS64.TRYWAIT P0, [UR4+0x40], R0 ;  /* 0x00004000ff0075a7 */ /* 0x0102a60008001104 */
[----:B------:R-:W-:Y:S05]  /*2030*/  BRA.U !UP0, `(.L_x_23) ;  /* 0x0000000508707547 */ /* 0x000fea000b800000 */
[----:B------:R-:W4:Y:S01]  /*2040*/  LDCU.64 UR4, c[0x0][0x5b0] ;  /* 0x0000b600ff0477ac */ /* 0x000f220008000a00 */
[----:B------:R-:W4:Y:S01]  /*2050*/  LDCU.64 UR40, c[0x0][0x5d8] ;  /* 0x0000bb00ff2877ac */ /* 0x000f220008000a00 */
[----:B------:R-:W-:Y:S01]  /*2060*/  UIADD3 UR43, UPT, UPT, UR70, UR14, URZ ;  /* 0x0000000e462b7290 */ /* 0x000fe2000fffe0ff */
[----:B------:R-:W1:Y:S01]  /*2070*/  LDCU UR24, c[0x0][0x598] ;  /* 0x0000b300ff1877ac */ /* 0x000e620008000800 */
[----:B------:R-:W1:Y:S01]  /*2080*/  LDCU UR15, c[0x0][0x58c] ;  /* 0x0000b180ff0f77ac */ /* 0x000e620008000800 */
[----:B------:R-:W1:Y:S01]  /*2090*/  LDCU UR26, c[0x0][0x59c] ;  /* 0x0000b380ff1a77ac */ /* 0x000e620008000800 */
[----:B----4-:R-:W-:Y:S02]  /*20a0*/  UIMAD UR42, UR64, UR4, UR40 ;  /* 0x00000004402a72a4 */ /* 0x010fe4000f8e0228 */
[----:B------:R-:W-:Y:S01]  /*20b0*/  UIMAD UR41, UR59, UR5, UR41 ;  /* 0x000000053b2972a4 */ /* 0x000fe2000f8e0229 */
[----:B------:R-:W4:Y:S01]  /*20c0*/  LDCU UR25, c[0x0][0x5a0] ;  /* 0x0000b400ff1977ac */ /* 0x000f220008000800 */
[----:B------:R-:W1:Y:S01]  /*20d0*/  LDCU.64 UR22, c[0x0][0x590] ;  /* 0x0000b200ff1677ac */ /* 0x000e620008000a00 */
[----:B------:R-:W1:Y:S01]  /*20e0*/  LDCU.64 UR6, c[0x0][0x5b8] ;  /* 0x0000b700ff0677ac */ /* 0x000e620008000a00 */
[----:B------:R-:W1:Y:S01]  /*20f0*/  LDCU.64 UR4, c[0x0][0x5d0] ;  /* 0x0000ba00ff0477ac */ /* 0x000e620008000a00 */
[----:B------:R-:W-:-:S02]  /*2100*/  UIADD3 UR54, UPT, UPT, UR34, 0x20, URZ ;  /* 0x0000002022367890 */ /* 0x000fc4000fffe0ff */
[----:B------:R-:W-:Y:S02]  /*2110*/  UIADD3 UR50, UPT, UPT, UR34, 0x40, URZ ;  /* 0x0000004022327890 */ /* 0x000fe4000fffe0ff */
[----:B------:R-:W-:Y:S02]  /*2120*/  UIADD3 UR46, UPT, UPT, UR34, 0x60, URZ ;  /* 0x00000060222e7890 */ /* 0x000fe4000fffe0ff */
[----:B------:R-:W-:Y:S01]  /*2130*/  UIADD3 UR10, UPT, UPT, UR18, 0x20, URZ ;  /* 0x00000020120a7890 */ /* 0x000fe2000fffe0ff */
[----:B------:R-:W-:-:S11]  /*2140*/  UMOV UR11, UR38 ;  /* 0x00000026000b7c82 */ /* 0x000fd60008000000 */
.L_x_28:
[----:B--23--:R-:W-:Y:S01]  /*2150*/  @!P3 MOV R3, 0x6000 ;  /* 0x000060000003b802 */ /* 0x00cfe20000000f00 */
[----:B------:R-:W-:Y:S01]  /*2160*/  ULEA UR33, UR11, UR37, 0x3 ;  /* 0x000000250b217291 */ /* 0x000fe2000f8e18ff */
[----:B--2---:R-:W-:Y:S11]  /*2170*/  @P0 BRA `(.L_x_24) ;  /* 0x0000000000100947 */ /* 0x004ff60003800000 */
[----:B------:R-:W-:Y:S04]  /*2180*/  MOV R4, UR36 ;  /* 0x0000002400047c02 */ /* 0x000fe80008000f00 */
[----:B------:R-:W-:Y:S04]  /*2190*/  SHF.L.U32 R4, R4, 0x1f, RZ ;  /* 0x0000001f04047819 */ /* 0x000fe800000006ff */
[----:B------:R-:W2:Y:S02]  /*21a0*/  SYNCS.PHASECHK.TRANS64.TRYWAIT P0, [UR33+0x40], R4 ;  /* 0x00004004ff0075a7 */ /* 0x000ea40008001121 */
[----:B--2---:R-:W-:Y:S05]  /*21b0*/  @!P0 BRA `(.L_x_25) ;  /* 0x0000007400148947 */ /* 0x004fea0003800000 */
.L_x_24:
[----:B------:R2:W-:Y:S01]  /*21c0*/  @!P3 SYNCS.ARRIVE.TRANS64 RZ, [UR33], R3 ;  /* 0x00000003ffffb9a7 */ /* 0x0005e20008000021 */
[----:B------:R-:W-:Y:S04]  /*21d0*/  BSSY.RECONVERGENT B0, `(.L_x_26) ;  /* 0x0000003000007945 */ /* 0x000fe80003800200 */
[----:B------:R-:W-:Y:S05]  /*21e0*/  @P2 BRA `(.L_x_27) ;  /* 0x0000000000042947 */ /* 0x000fea0003800000 */
[----:B-1--4-:R-:W-:Y:S05]  /*21f0*/  BPT.TRAP 0x1 ;  /* 0x000000040000795c */ /* 0x012fea0000300000 */
.L_x_27:
[----:B-1--4-:R-:W-:Y:S05]  /*2200*/  BSYNC.RECONVERGENT B0 ;  /* 0x0000000000007941 */ /* 0x012fea0003800200 */
.L_x_26:
        /* <DEDUP_REMOVED lines=9> */
[----:B------:R-:W-:Y:S01]  /*22a0*/  UISETP.NE.AND UP2, UPT, UR15, 0x1, UPT ;  /* 0x000000010f00788c */ /* 0x000fe2000bf45270 */
[----:B------:R-:W-:Y:S01]  /*22b0*/  MOV R0, UR36 ;  /* 0x0000002400007c02 */ /* 0x000fe20008000f00 */
[----:B------:R-:W-:Y:S02]  /*22c0*/  UIADD3.X UR29, UPT, UPT, URZ, UR61, URZ, UP1, !UPT ;  /* 0x0000003dff1d7290 */ /* 0x000fe40008ffe4ff */
[----:B------:R-:W-:Y:S01]  /*22d0*/  UIADD3 UR32, UPT, UPT, UR16, 0x8400, URZ ;  /* 0x0000840010207890 */ /* 0x000fe2000fffe0ff */
[----:B------:R-:W-:Y:S01]  /*22e0*/  SHF.L.U32 R0, R0, 0x1f, RZ ;  /* 0x0000001f00007819 */ /* 0x000fe200000006ff */
[----:B------:R-:W-:Y:S02]  /*22f0*/  UIADD3 UR52, UPT, UPT, UR16, 0x9400, URZ ;  /* 0x0000940010347890 */ /* 0x000fe4000fffe0ff */
[----:B------:R-:W-:Y:S01]  /*2300*/  ULEA UR40, UR11, UR37, 0xd ;  /* 0x000000250b287291 */ /* 0x000fe2000f8e68ff */
[----:B------:R1:W3:Y:S01]  /*2310*/  SYNCS.PHASECHK.TRANS64.TRYWAIT P0, [UR8+0x40], R0 ;  /* 0x00004000ff0075a7 */ /* 0x0002e20008001108 */
[----:B------:R-:W-:Y:S02]  /*2320*/  UIMAD.WIDE.U32 UR8, UR35, UR22, URZ ;  /* 0x00000016230872a5 */ /* 0x000fe4000f8e00ff */
[----:B------:R-:W-:Y:S02]  /*2330*/  UISETP.NE.AND UP3, UPT, UR24, 0x1, UPT ;  /* 0x000000011800788c */ /* 0x000fe4000bf65270 */
[----:B------:R-:W-:Y:S02]  /*2340*/  UIADD3 UR48, UPT, UPT, UR16, 0xa400, URZ ;  /* 0x0000a40010307890 */ /* 0x000fe4000fffe0ff */
[----:B------:R-:W-:Y:S02]  /*2350*/  UIADD3 UR44, UPT, UPT, UR16, 0xb400, URZ ;  /* 0x0000b400102c7890 */ /* 0x000fe4000fffe0ff */
[----:B------:R-:W-:Y:S02]  /*2360*/  UIADD3 UR30, UP0, UPT, UR60, 0x180, URZ ;  /* 0x000001803c1e7890 */ /* 0x000fe4000ff1e0ff */
[----:B------:R-:W-:Y:S02]  /*2370*/  UPRMT UR27, UR42, 0x40, UR41 ;  /* 0x000000402a1b7896 */ /* 0x000fe40008000029 */
[----:B------:R-:W-:Y:S02]  /*2380*/  UIADD3.X UR31, UPT, UPT, URZ, UR61, URZ, UP0, !UPT ;  /* 0x0000003dff1f7290 */ /* 0x000fe400087fe4ff */
[----:B------:R-:W-:Y:S01]  /*2390*/  UIADD3 UR16, UPT, UPT, UR40, 0x28400, URZ ;  /* 0x0002840028107890 */ /* 0x000fe2000fffe0ff */
        /* <DEDUP_REMOVED lines=12> */
[----:B------:R-:W-:Y:S01]  /*2460*/  UIADD3 UR12, UPT, UPT, -UR8, URZ, URZ ;  /* 0x000000ff080c7290 */ /* 0x000fe2000fffe1ff */
[----:B------:R-:W-:Y:S03]  /*2470*/  UMOV UR45, UR33 ;  /* 0x00000021002d7c82 */ /* 0x000fe60008000000 */
[----:B------:R-:W-:Y:S01]  /*2480*/  UMOV UR11, UR13 ;  /* 0x0000000d000b7c82 */ /* 0x000fe20008000000 */
[----:B------:R-:W-:Y:S01]  /*2490*/  UMOV UR47, UR35 ;  /* 0x00000023002f7c82 */ /* 0x000fe20008000000 */
[----:B------:R-:W-:Y:S01]  /*24a0*/  USHF.R.U32.HI UR11, URZ, UR25, UR11 ;  /* 0x00000019ff0b7299 */ /* 0x000fe2000801160b */
[----:B------:R-:W-:Y:S01]  /*24b0*/  UTMALDG.2D [UR48], [UR28], desc[UR56] ;  /* 0x000038301c0075b4 */ /* 0x000fe20008009000 */
[----:B------:R-:W-:Y:S02]  /*24c0*/  UIMAD UR12, UR15, UR12, UR35 ;  /* 0x0000000c0f0c72a4 */ /* 0x000fe4000f8e0223 */
[----:B------:R-:W-:Y:S02]  /*24d0*/  USEL UR21, UR8, UR11, !UP3 ;  /* 0x0000000b08157287 */ /* 0x000fe4000d800000 */
[----:B------:R-:W-:Y:S02]  /*24e0*/  UIMAD UR19, UR12, UR6, UR4 ;  /* 0x000000060c1372a4 */ /* 0x000fe4000f8e0204 */
[----:B------:R-:W-:Y:S01]  /*24f0*/  UIADD3 UR11, UPT, UPT, -UR21, URZ, URZ ;  /* 0x000000ff150b7290 */ /* 0x000fe2000fffe1ff */
[----:B------:R-:W-:Y:S01]  /*2500*/  UTMALDG.2D [UR44], [UR28], desc[UR56] ;  /* 0x0000382c1c0075b4 */ /* 0x000fe20008009000 */
[----:B------:R-:W-:Y:S02]  /*2510*/  UPRMT UR27, UR27, 0x5410, URZ ;  /* 0x000054101b1b7896 */ /* 0x000fe400080000ff */
[----:B------:R-:W-:Y:S01]  /*2520*/  UIMAD UR8, UR24, UR11, UR8 ;  /* 0x0000000b180872a4 */ /* 0x000fe2000f8e0208 */
[----:B------:R-:W-:Y:S01]  /*2530*/  UMOV UR17, UR33 ;  /* 0x0000002100117c82 */ /* 0x000fe20008000000 */
[----:B------:R-:W-:Y:S02]  /*2540*/  UMOV UR9, UR33 ;  /* 0x0000002100097c82 */ /* 0x000fe40008000000 */
[----:B------:R-:W-:Y:S02]  /*2550*/  UIMAD UR20, UR8, UR7, UR5 ;  /* 0x00000007081472a4 */ /* 0x000fe4000f8e0205 */
[----:B------:R-:W-:Y:S01]  /*2560*/  UIADD3 UR8, UPT, UPT, UR40, 0x29400, URZ ;  /* 0x0002940028087890 */ /* 0x000fe2000fffe0ff */
[----:B------:R-:W-:Y:S01]  /*2570*/  UMOV UR11, UR19 ;  /* 0x00000013000b7c82 */ /* 0x000fe20008000000 */
[----:B------:R-:W-:Y:S01]  /*2580*/  UMOV UR13, UR21 ;  /* 0x00000015000d7c82 */ /* 0x000fe20008000000 */
[----:B------:R-:W-:Y:S02]  /*2590*/  UIADD3 UR14, UPT, UPT, UR14, 0x1, URZ ;  /* 0x000000010e0e7890 */ /* 0x000fe4000fffe0ff */
[----:B------:R-:W-:Y:S02]  /*25a0*/  UMOV UR12, UR20 ;  /* 0x00000014000c7c82 */ /* 0x000fe40008000000 */
[----:B------:R-:W-:Y:S01]  /*25b0*/  UTMALDG.4D.IM2COL [UR16], [UR30], UR27 ;  /* 0x000000101e0073b4 */ /* 0x000fe2000805801b */
[----:B------:R-:W-:Y:S01]  /*25c0*/  UISETP.NE.AND UP0, UPT, UR14, UR43, UPT ;  /* 0x0000002b0e00728c */ /* 0x000fe2000bf05270 */
[----:B------:R4:W-:Y:S02]  /*25d0*/  UTMALDG.4D.IM2COL [UR8], [UR30], UR27 ;  /* 0x000000081e0073b4 */ /* 0x0009e4000805801b */
[----:B----4-:R-:W-:Y:S06]  /*25e0*/  UMOV UR11, UR38 ;  /* 0x00000026000b7c82 */ /* 0x010fec0008000000 */
[----:B-1----:R-:W-:Y:S05]  /*25f0*/  BRA.U UP0, `(.L_x_28) ;  /* 0xfffffff900d47547 */ /* 0x002fea000b83ffff */
.L_x_23:
[----:B--23--:R-:W-:Y:S01]  /*2600*/  SHF.L.U32 R3, R2, 0x1f, RZ ;  /* 0x0000001f02037819 */ /* 0x00cfe200000006ff */
[----:B------:R-:W-:-:S03]  /*2610*/  NOP ;  /* 0x0000000000007918 */ /* 0x000fc60000000000 */
[----:B------:R-:W2:Y:S02]  /*2620*/  SYNCS.PHASECHK.TRANS64.TRYWAIT P0, [UR37+0xd0], R3 ;  /* 0x0000d003ff0075a7 */ /* 0x000ea40008001125 */
[----:B--2---:R-:W-:Y:S05]  /*2630*/  @!P0 BRA `(.L_x_29) ;  /* 0x00000070000c8947 */ /* 0x004fea0003800000 */
.L_x_130:
[----:B------:R-:W2:Y:S01]  /*2640*/  LDS.128 R4, [UR37+0x110] ;  /* 0x00011025ff047984 */ /* 0x000ea20008000c00 */
[----:B------:R-:W-:Y:S02]  /*2650*/  UIADD3 UR4, UPT, UPT, UR37, 0xd8, URZ ;  /* 0x000000d825047890 */ /* 0x000fe4000fffe0ff */
[----:B------:R-:W-:Y:S01]  /*2660*/  UISETP.GE.AND UP0, UPT, UR39, 0x1, UPT ;  /* 0x000000012700788c */ /* 0x000fe2000bf06270 */
[----:B------:R-:W-:Y:S01]  /*2670*/  @!PT LDS RZ, [RZ] ;  /* 0x00000000fffff984 */ /* 0x000fe20000000800 */
[----:B------:R-:W-:Y:S01]  /*2680*/  @!PT LDS RZ, [RZ] ;  /* 0x00000000fffff984 */ /* 0x000fe20000000800 */
[----:B------:R-:W-:Y:S01]  /*2690*/  @!PT LDS RZ, [RZ] ;  /* 0x00000000fffff984 */ /* 0x000fe20000000800 */
[----:B------:R-:W-:Y:S01]  /*26a0*/  @!PT LDS RZ, [RZ] ;  /* 0x00000000fffff984 */ /* 0x000fe20000000800 */
[----:B------:R3:W-:Y:S06]  /*26b0*/  MEMBAR.ALL.CTA ;  /* 0x0000000000007992 */ /* 0x0007ec0000008000 */
[----:B---3--:R-:W3:Y:S01]  /*26c0*/  FENCE.VIEW.ASYNC.S ;  /* 0x00000000000073c6 */ /* 0x008ee20000000000 */
[----:B------:R-:W-:-:S09]  /*26d0*/  UPRMT UR4, URZ, 0x654, UR4 ;  /* 0x00000654ff047896 */ /* 0x000fd20008000004 */
[----:B---3--:R-:W-:Y:S01]  /*26e0*/  SYNCS.ARRIVE.TRANS64.RED.A1T0 RZ, [UR4], RZ ;  /* 0x000000ffffff79a7 */ /* 0x008fe20008100404 */
[----:B--2---:R-:W-:-:S13]  /*26f0*/  LOP3.LUT P0, RZ, R6, 0x1, RZ, 0xc0, !PT ;  /* 0x0000000106ff7812 */ /* 0x004fda000780c0ff */
[----:B------:R-:W-:Y:S01]  /*2700*/  VOTEU.ANY UP1, P0 ;  /* 0x0000000000ff7886 */ /* 0x000fe20000020100 */
[----:B------:R-:W-:-:S13]  /*2710*/  PLOP3.LUT P0, PT, PT, PT, UP1, 0x80, 0x8 ;  /* 0x000000000008781c */ /* 0x000fda0003f0f018 */
[----:B-1----:R-:W-:Y:S02]  /*2720*/  @P0 MOV R0, R4 ;  /* 0x0000000400000202 */ /* 0x002fe40000000f00 */
[----:B------:R-:W-:Y:S02]  /*2730*/  @P0 LOP3.LUT R4, R5, 0xffff, RZ, 0xc0, !PT ;  /* 0x0000ffff05040812 */ /* 0x000fe400078ec0ff */
[----:B------:R-:W-:Y:S02]  /*2740*/  @P0 R2UR UR6, R0 ;  /* 0x00000000000602ca */ /* 0x000fe400000e0000 */
[----:B------:R-:W-:-:S11]  /*2750*/  @P0 R2UR UR5, R4 ;  /* 0x00000000040502ca */ /* 0x000fd600000e0000 */
[----:B------:R-:W-:Y:S02]  /*2760*/  @UP1 UMOV UR63, UR6 ;  /* 0x00000006003f1c82 */ /* 0x000fe40008000000 */
[----:B------:R-:W-:Y:S01]  /*2770*/  @UP1 UMOV UR62, UR5 ;  /* 0x00000005003e1c82 */ /* 0x000fe20008000000 */
[----:B------:R-:W-:Y:S05]  /*2780*/  BRA.U !UP0, `(.L_x_30) ;  /* 0x0000000108d47547 */ /* 0x000fea000b800000 */
[----:B------:R-:W1:Y:S01]  /*2790*/  LDCU.128 UR16, c[0x0][0xb10] ;  /* 0x00016200ff1077ac */ /* 0x000e620008000c00 */
[----:B------:R-:W2:Y:S01]  /*27a0*/  LDCU UR20, c[0x0][0xb20] ;  /* 0x00016400ff1477ac */ /* 0x000ea20008000800 */
[----:B------:R-:W3:Y:S01]  /*27b0*/  LDCU UR13, c[0x0][0xb0c] ;  /* 0x00016180ff0d77ac */ /* 0x000ee20008000800 */
[----:B------:R-:W4:Y:S01]  /*27c0*/  LDCU.64 UR14, c[0x0][0xb28] ;  /* 0x00016500ff0e77ac */ /* 0x000f220008000a00 */
[----:B------:R-:W-:Y:S02]  /*27d0*/  UISETP.NE.AND UP3, UPT, UR39, 0x1, UPT ;  /* 0x000000012700788c */ /* 0x000fe4000bf65270 */
[----:B-1----:R-:W-:Y:S02]  /*27e0*/  UIMAD.WIDE.U32 UR4, UR66, UR19, URZ ;  /* 0x00000013420472a5 */ /* 0x002fe4000f8e00ff */
[----:B------:R-:W-:Y:S02]  /*27f0*/  UIMAD.WIDE.U32 UR6, UR67, UR16, URZ ;  /* 0x00000010430672a5 */ /* 0x000fe4000f8e00ff */
[----:B------:R-:W-:-:S02]  /*2800*/  UISETP.NE.AND UP0, UPT, UR18, 0x1, UPT ;  /* 0x000000011200788c */ /* 0x000fc4000bf05270 */
[----:B------:R-:W-:Y:S01]  /*2810*/  UIMAD.WIDE.U32 UR10, UR62, UR19, URZ ;  /* 0x000000133e0a72a5 */ /* 0x000fe2000f8e00ff */
[----:B------:R-:W-:Y:S01]  /*2820*/  UMOV UR4, UR5 ;  /* 0x0000000500047c82 */ /* 0x000fe20008000000 */
[----:B---3--:R-:W-:Y:S02]  /*2830*/  UISETP.NE.AND UP2, UPT, UR13, 0x1, UPT ;  /* 0x000000010d00788c */ /* 0x008fe4000bf45270 */
[----:B--2---:R-:W-:Y:S02]  /*2840*/  USHF.R.U32.HI UR5, URZ, UR20, UR4 ;  /* 0x00000014ff057299 */ /* 0x004fe40008011604 */
[----:B------:R-:W-:Y:S01]  /*2850*/  UIMAD.WIDE.U32 UR8, UR63, UR16, URZ ;  /* 0x000000103f0872a5 */ /* 0x000fe2000f8e00ff */
[----:B------:R-:W-:Y:S01]  /*2860*/  UMOV UR4, UR7 ;  /* 0x0000000700047c82 */ /* 0x000fe20008000000 */
[----:B------:R-:W-:Y:S02]  /*2870*/  USEL UR5, UR66, UR5, !UP0 ;  /* 0x0000000542057287 */ /* 0x000fe4000c000000 */
[----:B------:R-:W-:-:S02]  /*2880*/  USHF.R.U32.HI UR4, URZ, UR17, UR4 ;  /* 0x00000011ff047299 */ /* 0x000fc40008011604 */
[----:B----4-:R-:W-:Y:S02]  /*2890*/  UIMAD.WIDE.U32 UR6, UR5, UR14, URZ ;  /* 0x0000000e050672a5 */ /* 0x010fe4000f8e00ff */
[----:B------:R-:W-:Y:S01]  /*28a0*/  USEL UR12, UR67, UR4, !UP2 ;  /* 0x00000004430c7287 */ /* 0x000fe2000d000000 */
[----:B------:R-:W-:Y:S02]  /*28b0*/  UMOV UR8, UR9 ;  /* 0x0000000900087c82 */ /* 0x000fe40008000000 */
[----:B------:R-:W-:Y:S01]  /*28c0*/  UMOV UR4, UR11 ;  /* 0x0000000b00047c82 */ /* 0x000fe20008000000 */
[----:B------:R-:W-:Y:S01]  /*28d0*/  UIMAD.WIDE.U32 UR10, UR12, UR14, URZ ;  /* 0x0000000e0c0a72a5 */ /* 0x000fe2000f8e00ff */
[----:B------:R-:W-:Y:S01]  /*28e0*/  UMOV UR6, UR7 ;  /* 0x0000000700067c82 */ /* 0x000fe20008000000 */
[----:B------:R-:W-:Y:S02]  /*28f0*/  USHF.R.U32.HI UR4, URZ, UR20, UR4 ;  /* 0x00000014ff047299 */ /* 0x000fe40008011604 */
[----:B------:R-:W-:-:S02]  /*2900*/  @UP3 USHF.R.U32.HI UR5, URZ, UR15, UR6 ;  /* 0x0000000fff053299 */ /* 0x000fc40008011606 */
[----:B------:R-:W-:Y:S01]  /*2910*/  USHF.R.U32.HI UR17, URZ, UR17, UR8 ;  /* 0x00000011ff117299 */ /* 0x000fe20008011608 */
[----:B------:R-:W-:Y:S01]  /*2920*/  UMOV UR6, UR11 ;  /* 0x0000000b00067c82 */ /* 0x000fe20008000000 */
[----:B------:R-:W-:Y:S02]  /*2930*/  USEL UR4, UR62, UR4, !UP0 ;  /* 0x000000043e047287 */ /* 0x000fe4000c000000 */
[----:B------:R-:W-:Y:S02]  /*2940*/  @UP3 USHF.R.U32.HI UR12, URZ, UR15, UR6 ;  /* 0x0000000fff0c3299 */ /* 0x000fe40008011606 */
[----:B------:R-:W-:Y:S02]  /*2950*/  UIMAD UR6, UR39, UR5, URZ ;  /* 0x00000005270672a4 */ /* 0x000fe4000f8e02ff */
[----:B------:R-:W-:Y:S02]  /*2960*/  USEL UR5, UR63, UR17, !UP2 ;  /* 0x000000113f057287 */ /* 0x000fe4000d000000 */
[----:B------:R-:W-:-:S02]  /*2970*/  UIMAD UR8, UR39, UR12, URZ ;  /* 0x0000000c270872a4 */ /* 0x000fc4000f8e02ff */
[----:B------:R-:W-:Y:S02]  /*2980*/  UISETP.GE.AND UP0, UPT, UR4, UR6, UPT ;  /* 0x000000060400728c */ /* 0x000fe4000bf06270 */
[----:B------:R-:W-:Y:S02]  /*2990*/  UIMAD.WIDE.U32 UR6, UR4, UR14, URZ ;  /* 0x0000000e040672a5 */ /* 0x000fe4000f8e00ff */
[----:B------:R-:W-:Y:S02]  /*29a0*/  UISETP.GE.OR UP0, UPT, UR5, UR8, UP0 ;  /* 0x000000080500728c */ /* 0x000fe40008706670 */
[----:B------:R-:W-:Y:S02]  /*29b0*/  UIMAD.WIDE.U32 UR8, UR5, UR14, URZ ;  /* 0x0000000e050872a5 */ /* 0x000fe4000f8e00ff */
[----:B------:R-:W-:Y:S01]  /*29c0*/  UIADD3 UR10, UPT, UPT, -UR4, URZ, URZ ;  /* 0x000000ff040a7290 */ /* 0x000fe2000fffe1ff */
[----:B------:R-:W-:Y:S02]  /*29d0*/  UMOV UR6, UR7 ;  /* 0x0000000700067c82 */ /* 0x000fe40008000000 */
[----:B------:R-:W-:-:S02]  /*29e0*/  USHF.R.U32.HI UR6, URZ, UR15, UR6 ;  /* 0x0000000fff067299 */ /* 0x000fc40008011606 */
[----:B------:R-:W-:Y:S02]  /*29f0*/  UIMAD UR10, UR18, UR10, UR62 ;  /* 0x0000000a120a72a4 */ /* 0x000fe4000f8e023e */
[----:B------:R-:W-:Y:S01]  /*2a00*/  USEL UR6, UR4, UR6, !UP3 ;  /* 0x0000000604067287 */ /* 0x000fe2000d800000 */
[----:B------:R-:W-:Y:S01]  /*2a10*/  @!UP0 UMOV UR7, UR9 ;  /* 0x0000000900078c82 */ /* 0x000fe20008000000 */
[----:B------:R-:W-:Y:S02]  /*2a20*/  UIADD3 UR9, UPT, UPT, -UR5, URZ, URZ ;  /* 0x000000ff05097290 */ /* 0x000fe4000fffe1ff */
[----:B------:R-:W-:Y:S02]  /*2a30*/  @!UP0 USHF.R.U32.HI UR7, URZ, UR15, UR7 ;  /* 0x0000000fff078299 */ /* 0x000fe40008011607 */
[----:B------:R-:W-:Y:S02]  /*2a40*/  UIADD3 UR8, UPT, UPT, -UR6, URZ, URZ ;  /* 0x000000ff06087290 */ /* 0x000fe4000fffe1ff */
[----:B------:R-:W-:-:S02]  /*2a50*/  @!UP0 USEL UR7, UR5, UR7, !UP3 ;  /* 0x0000000705078287 */ /* 0x000fc4000d800000 */
[----:B------:R-:W-:Y:S02]  /*2a60*/  UIMAD UR8, UR39, UR8, UR4 ;  /* 0x00000008270872a4 */ /* 0x000fe4000f8e0204 */
[----:B------:R-:W-:Y:S02]  /*2a70*/  @!UP0 UIADD3 UR6, UPT, UPT, UR6, -UR7, URZ ;  /* 0x8000000706068290 */ /* 0x000fe4000fffe0ff */
[----:B------:R-:W-:Y:S02]  /*2a80*/  @!UP0 UIMAD UR7, UR8, UR12, UR7 ;  /* 0x0000000c080782a4 */ /* 0x000fe4000f8e0207 */
[----:B------:R-:W-:Y:S02]  /*2a90*/  @!UP0 UIMAD UR4, UR39, UR6, UR5 ;  /* 0x00000006270482a4 */ /* 0x000fe4000f8e0205 */
[----:B------:R-:W-:Y:S02]  /*2aa0*/  UIMAD UR6, UR13, UR9, UR63 ;  /* 0x000000090d0672a4 */ /* 0x000fe4000f8e023f */
[----:B------:R-:W-:Y:S01]  /*2ab0*/  UIMAD UR62, UR4, UR18, UR10 ;  /* 0x00000012043e72a4 */ /* 0x000fe2000f8e020a */
[----:B------:R-:W-:-:S02]  /*2ac0*/  @!UP0 UMOV UR5, UR7 ;  /* 0x0000000700058c82 */ /* 0x000fc40008000000 */
[----:B------:R-:W-:-:S12]  /*2ad0*/  UIMAD UR63, UR5, UR13, UR6 ;  /* 0x0000000d053f72a4 */ /* 0x000fd8000f8e0206 */
.L_x_30:
        /* <DEDUP_REMOVED lines=20> */
.L_x_31:
[----:B------:R-:W-:Y:S02]  /*2c20*/  R2UR UR5, R54 ;  /* 0x00000000360572ca */ /* 0x000fe400000e0000 */
[----:B------:R-:W-:Y:S02]  /*2c30*/  R2UR UR4, R53 ;  /* 0x00000000350472ca */ /* 0x000fe400000e0000 */
[----:B------:R-:W-:Y:S02]  /*2c40*/  PLOP3.LUT P1, PT, PT, PT, PT, 0x80, 0x8 ;  /* 0x000000000008781c */ /* 0x000fe40003f2f070 */
[----:B------:R-:W-:-:S07]  /*2c50*/  LOP3.LUT R2, R2, 0x1, RZ, 0x3c, !PT ;  /* 0x0000000102027812 */ /* 0x000fce00078e3cff */
[----:B------:R-:W-:Y:S02]  /*2c60*/  UIADD3 UR24, UPT, UPT, UR63, UR5, URZ ;  /* 0x000000053f187290 */ /* 0x000fe4000fffe0ff */
[----:B------:R-:W-:Y:S01]  /*2c70*/  UIADD3 UR20, UPT, UPT, UR62, UR4, URZ ;  /* 0x000000043e147290 */ /* 0x000fe2000fffe0ff */
[----:B------:R-:W-:Y:S11]  /*2c80*/  BRA.U UP1, `(.L_x_32) ;  /* 0xffffffe901187547 */ /* 0x000ff6000b83ffff */
[----:B------:R-:W-:Y:S01]  /*2c90*/  UIADD3 UR37, UPT, UPT, UR37, 0x40, URZ ;  /* 0x0000004025257890 */ /* 0x000fe2000fffe0ff */
[----:B------:R-:W-:-:S03]  /*2ca0*/  MOV R2, UR36 ;  /* 0x0000002400027c02 */ /* 0x000fc60008000f00 */
[----:B------:R-:W-:Y:S01]  /*2cb0*/  ULEA UR4, UR38, UR37, 0x3 ;  /* 0x0000002526047291 */ /* 0x000fe2000f8e18ff */
[----:B------:R-:W-:-:S08]  /*2cc0*/  SHF.L.U32 R2, R2, 0x1f, RZ ;  /* 0x0000001f02027819 */ /* 0x000fd000000006ff */
[----:B------:R-:W1:Y:S02]  /*2cd0*/  SYNCS.PHASECHK.TRANS64.TRYWAIT P0, [UR4], R2 ;  /* 0x00000002ff0075a7 */ /* 0x000e640008001104 */
[----:B-1----:R-:W-:Y:S05]  /*2ce0*/  @!P0 BRA `(.L_x_33) ;  /* 0x0000006800788947 */ /* 0x002fea0003800000 */
.L_x_132:
[----:B------:R-:W-:-:S04]  /*2cf0*/  UIADD3 UR4, UPT, UPT, UR38, 0x1, URZ ;  /* 0x0000000126047890 */ /* 0x000fc8000fffe0ff */
[----:B------:R-:W-:-:S04]  /*2d00*/  UISETP.NE.AND UP0, UPT, UR4, 0x8, UPT ;  /* 0x000000080400788c */ /* 0x000fc8000bf05270 */
[----:B------:R-:W-:Y:S02]  /*2d10*/  USEL UR5, URZ, 0x1, UP0 ;  /* 0x00000001ff057887 */ /* 0x000fe40008000000 */
[----:B------:R-:W-:Y:S02]  /*2d20*/  USEL UR4, UR4, URZ, UP0 ;  /* 0x000000ff04047287 */ /* 0x000fe40008000000 */
[----:B------:R-:W-:Y:S02]  /*2d30*/  ULOP3.LUT UR6, UR36, UR5, URZ, 0x3c, !UPT ;  /* 0x0000000524067292 */ /* 0x000fe4000f8e3cff */
[----:B------:R-:W-:-:S04]  /*2d40*/  ULEA UR5, UR4, UR37, 0x3 ;  /* 0x0000002504057291 */ /* 0x000fc8000f8e18ff */
[----:B-1----:R-:W-:-:S04]  /*2d50*/  MOV R2, UR6 ;  /* 0x0000000600027c02 */ /* 0x002fc80008000f00 */
[----:B------:R-:W-:-:S04]  /*2d60*/  SHF.L.U32 R2, R2, 0x1f, RZ ;  /* 0x0000001f02027819 */ /* 0x000fc800000006ff */
[----:B------:R-:W1:Y:S02]  /*2d70*/  SYNCS.PHASECHK.TRANS64.TRYWAIT P0, [UR5], R2 ;  /* 0x00000002ff0075a7 */ /* 0x000e640008001105 */
[----:B-1----:R-:W-:Y:S05]  /*2d80*/  @!P0 BRA `(.L_x_34) ;  /* 0x0000006800688947 */ /* 0x002fea0003800000 */
.L_x_134:
        /* <DEDUP_REMOVED lines=10> */
.L_x_136:
        /* <DEDUP_REMOVED lines=10> */
.L_x_138:
        /* <DEDUP_REMOVED lines=10> */
.L_x_140:
        /* <DEDUP_REMOVED lines=10> */
.L_x_142:
        /* <DEDUP_REMOVED lines=10> */
.L_x_144:
[----:B------:R-:W-:-:S04]  /*30b0*/  UIADD3 UR4, UPT, UPT, UR4, 0x1, URZ ;  /* 0x0000000104047890 */ /* 0x000fc8000fffe0ff */
[----:B------:R-:W-:-:S04]  /*30c0*/  UISETP.NE.AND UP0, UPT, UR4, 0x8, UPT ;  /* 0x000000080400788c */ /* 0x000fc8000bf05270 */
[----:B------:R-:W-:Y:S02]  /*30d0*/  USEL UR5, URZ, 0x1, UP0 ;  /* 0x00000001ff057887 */ /* 0x000fe40008000000 */
[----:B------:R-:W-:Y:S02]  /*30e0*/  USEL UR4, UR4, URZ, UP0 ;  /* 0x000000ff04047287 */ /* 0x000fe40008000000 */
[----:B------:R-:W-:Y:S02]  /*30f0*/  ULOP3.LUT UR5, UR6, UR5, URZ, 0x3c, !UPT ;  /* 0x0000000506057292 */ /* 0x000fe4000f8e3cff */
[----:B------:R-:W-:-:S04]  /*3100*/  ULEA UR4, UR4, UR37, 0x3 ;  /* 0x0000002504047291 */ /* 0x000fc8000f8e18ff */
[----:B-1----:R-:W-:Y:S02]  /*3110*/  IMAD.U32 R2, RZ, RZ, UR5 ;  /* 0x00000005ff027e24 */ /* 0x002fe4000f8e00ff */
[----:B------:R-:W-:-:S03]  /*3120*/  MOV R0, UR4 ;  /* 0x0000000400007c02 */ /* 0x000fc60008000f00 */
[----:B------:R-:W-:-:S07]  /*3130*/  SHF.L.U32 R2, R2, 0x1f, RZ ;  /* 0x0000001f02027819 */ /* 0x000fce00000006ff */
.L_x_40:
[----:B-1----:R1:W2:Y:S02]  /*3140*/  SYNCS.PHASECHK.TRANS64.TRYWAIT P0, [R0+URZ], R2 ;  /* 0x00000002000075a7 */ /* 0x0022a400080011ff */
[----:B--2---:R-:W-:Y:S05]  /*3150*/  @!P0 NANOSLEEP.SYNCS 0x989680 ;  /* 0x009896800000895d */ /* 0x004fea0003900000 */
[----:B------:R-:W2:Y:S02]  /*3160*/  @!P0 SYNCS.PHASECHK.TRANS64 P0, [R0+URZ], R2 ;  /* 0x00000002000085a7 */ /* 0x000ea400080010ff */
[----:B--2---:R-:W-:Y:S05]  /*3170*/  @P0 EXIT ;  /* 0x000000000000094d */ /* 0x004fea0003800000 */
[----:B------:R-:W-:Y:S05]  /*3180*/  BRA `(.L_x_40) ;  /* 0xfffffffc00ec7947 */ /* 0x000fea000383ffff */
.L_x_16:
[----:B------:R-:W2:Y:S02]  /*3190*/  S2UR UR4, SR_CgaCtaId ;  /* 0x00000000000479c3 */ /* 0x000ea40000008800 */
[----:B--2---:R-:W-:-:S04]  /*31a0*/  UISETP.NE.AND UP0, UPT, UR4, URZ, UPT ;  /* 0x000000ff0400728c */ /* 0x004fc8000bf05270 */
[----:B------:R-:W-:-:S09]  /*31b0*/  UISETP.NE.OR UP0, UPT, UR18, 0x1, UP0 ;  /* 0x000000011200788c */ /* 0x000fd20008705670 */
[----:B------:R-:W-:Y:S05]  /*31c0*/  BRA.U UP0, `(.L_x_41) ;  /* 0x0000000100b47547 */ /* 0x000fea000b800000 */
[----:B------:R-:W2:Y:S01]  /*31d0*/  S2UR UR5, SR_CgaCtaId ;  /* 0x00000000000579c3 */ /* 0x000ea20000008800 */
[----:B------:R-:W-:Y:S01]  /*31e0*/  UMOV UR4, 0x400 ;  /* 0x0000040000047882 */ /* 0x000fe20000000000 */
[----:B------:R-:W-:Y:S01]  /*31f0*/  HFMA2 R3, -RZ, RZ, 0, 5.9604644775390625e-08 ;  /* 0x00000001ff037431 */ /* 0x000fe200000001ff */
[----:B------:R-:W-:Y:S01]  /*3200*/  ISETP.NE.AND P0, PT, R0, RZ, PT ;  /* 0x000000ff0000720c */ /* 0x000fe20003f05270 */
[----:B------:R-:W-:Y:S01]  /*3210*/  IMAD.MOV.U32 R8, RZ, RZ, RZ ;  /* 0x000000ffff087224 */ /* 0x000fe200078e00ff */
[----:B--2---:R-:W-:-:S04]  /*3220*/  ULEA UR4, UR5, UR4, 0x18 ;  /* 0x0000000405047291 */ /* 0x004fc8000f8ec0ff */
[----:B------:R-:W-:Y:S02]  /*3230*/  UIADD3 UR5, UPT, UPT, UR4, 0xd8, URZ ;  /* 0x000000d804057890 */ /* 0x000fe4000fffe0ff */
[----:B------:R-:W-:Y:S02]  /*3240*/  UIADD3 UR8, UPT, UPT, UR4, 0xd0, URZ ;  /* 0x000000d004087890 */ /* 0x000fe4000fffe0ff */
[----:B------:R-:W-:-:S12]  /*3250*/  UPRMT UR5, URZ, 0x654, UR5 ;  /* 0x00000654ff057896 */ /* 0x000fd80008000005 */
.L_x_44:
[----:B------:R-:W-:Y:S01]  /*3260*/  SHF.L.U32 R6, R3, 0x1f, RZ ;  /* 0x0000001f03067819 */ /* 0x000fe200000006ff */
[----:B------:R-:W-:Y:S02]  /*3270*/  IMAD.U32 R4, RZ, RZ, UR8 ;  /* 0x00000008ff047e24 */ /* 0x000fe4000f8e00ff */
[----:B------:R-:W-:Y:S01]  /*3280*/  @!P0 IMAD.MOV.U32 R5, RZ, RZ, 0x10 ;  /* 0x00000010ff058424 */ /* 0x000fe200078e00ff */
[----:B------:R-:W2:Y:S02]  /*3290*/  SYNCS.PHASECHK.TRANS64.TRYWAIT P1, [UR4+0xd8], R6 ;  /* 0x0000d806ff0075a7 */ /* 0x000ea40008021104 */
[----:B------:R-:W-:-:S04]  /*32a0*/  PRMT R4, R0, 0x654, R4 ;  /* 0x0000065400047816 */ /* 0x000fc80000000004 */
[----:B------:R-:W-:Y:S01]  /*32b0*/  SEL R2, R4, R2, !P0 ;  /* 0x0000000204027207 */ /* 0x000fe20004000000 */
[----:B--2---:R-:W-:Y:S06]  /*32c0*/  @!P1 BRA `(.L_x_42) ;  /* 0x0000006400a89947 */ /* 0x004fec0003800000 */
.L_x_146:
[----:B------:R-:W-:Y:S01]  /*32d0*/  UIADD3 UR6, UPT, UPT, UR4, 0x110, URZ ;  /* 0x0000011004067890 */ /* 0x000fe2000fffe0ff */
[----:B------:R3:W-:Y:S01]  /*32e0*/  @!P0 SYNCS.ARRIVE.TRANS64.RED RZ, [R2+URZ], R5 ;  /* 0x0000000502ff89a7 */ /* 0x0007e200080004ff */
[----:B------:R-:W-:Y:S01]  /*32f0*/  UIADD3 UR7, UPT, UPT, UR4, 0xd0, URZ ;  /* 0x000000d004077890 */ /* 0x000fe2000fffe0ff */
[----:B------:R-:W-:-:S08]  /*3300*/  LOP3.LUT R3, R3, 0x1, RZ, 0x3c, !PT ;  /* 0x0000000103037812 */ /* 0x000fd000078e3cff */
[----:B------:R-:W-:Y:S06]  /*3310*/  UGETNEXTWORKID.BROADCAST [UR6], [UR7] ;  /* 0x00000000060073ca */ /* 0x000fec0008000100 */
[----:B---3--:R-:W-:-:S04]  /*3320*/  SHF.L.U32 R5, R8, 0x1f, RZ ;  /* 0x0000001f08057819 */ /* 0x008fc800000006ff */
[----:B------:R-:W3:Y:S02]  /*3330*/  SYNCS.PHASECHK.TRANS64.TRYWAIT P1, [UR4+0xd0], R5 ;  /* 0x0000d005ff0075a7 */ /* 0x000ee40008021104 */
[----:B---3--:R-:W-:Y:S05]  /*3340*/  @!P1 BRA `(.L_x_43) ;  /* 0x0000006400a09947 */ /* 0x008fea0003800000 */
.L_x_148:
[----:B--2---:R-:W2:Y:S01]  /*3350*/  LDS.128 R4, [UR4+0x110] ;  /* 0x00011004ff047984 */ /* 0x004ea20008000c00 */
[----:B------:R-:W-:Y:S01]  /*3360*/  LOP3.LUT R8, R8, 0x1, RZ, 0x3c, !PT ;  /* 0x0000000108087812 */ /* 0x000fe200078e3cff */
[----:B------:R-:W-:Y:S01]  /*3370*/  @!PT LDS RZ, [RZ] ;  /* 0x00000000fffff984 */ /* 0x000fe20000000800 */
[----:B------:R-:W-:Y:S01]  /*3380*/  @!PT LDS RZ, [RZ] ;  /* 0x00000000fffff984 */ /* 0x000fe20000000800 */
[----:B------:R-:W-:Y:S01]  /*3390*/  @!PT LDS RZ, [RZ] ;  /* 0x00000000fffff984 */ /* 0x000fe20000000800 */
[----:B------:R-:W-:Y:S01]  /*33a0*/  @!PT LDS RZ, [RZ] ;  /* 0x00000000fffff984 */ /* 0x000fe20000000800 */
[----:B------:R3:W-:Y:S06]  /*33b0*/  MEMBAR.ALL.CTA ;  /* 0x0000000000007992 */ /* 0x0007ec0000008000 */
[----:B---3--:R-:W3:Y:S02]  /*33c0*/  FENCE.VIEW.ASYNC.S ;  /* 0x00000000000073c6 */ /* 0x008ee40000000000 */
[----:B---3--:R-:W-:Y:S01]  /*33d0*/  SYNCS.ARRIVE.TRANS64.RED.A1T0 RZ, [UR5], RZ ;  /* 0x000000ffffff79a7 */ /* 0x008fe20008100405 */
[----:B--2---:R-:W-:-:S13]  /*33e0*/  LOP3.LUT P1, RZ, R6, 0x1, RZ, 0xc0, !PT ;  /* 0x0000000106ff7812 */ /* 0x004fda000782c0ff */
[----:B------:R-:W-:Y:S05]  /*33f0*/  @P1 BRA `(.L_x_44) ;  /* 0xfffffffc00981947 */ /* 0x000fea000383ffff */
[----:B------:R-:W-:-:S04]  /*3400*/  SHF.L.U32 R0, R3, 0x1f, RZ ;  /* 0x0000001f03007819 */ /* 0x000fc800000006ff */
[----:B------:R-:W2:Y:S02]  /*3410*/  SYNCS.PHASECHK.TRANS64 P0, [UR4+0xd8], R0 ;  /* 0x0000d800ff0075a7 */ /* 0x000ea40008001004 */
[----:B-12---:R-:W-:Y:S05]  /*3420*/  @P0 EXIT ;  /* 0x000000000000094d */ /* 0x006fea0003800000 */
[----:B------:R-:W-:-:S07]  /*3430*/  MOV R0, UR4 ;  /* 0x0000000400007c02 */ /* 0x000fce0008000f00 */
.L_x_45:
[----:B-1----:R-:W-:-:S04]  /*3440*/  SHF.L.U32 R2, R3, 0x1f, RZ ;  /* 0x0000001f03027819 */ /* 0x002fc800000006ff */
[----:B------:R1:W2:Y:S03]  /*3450*/  SYNCS.PHASECHK.TRANS64.TRYWAIT P0, [R0+URZ+0xd8], R2 ;  /* 0x0000d802000075a7 */ /* 0x0002a600080011ff */
[----:B--2---:R-:W-:Y:S05]  /*3460*/  @!P0 NANOSLEEP.SYNCS 0x989680 ;  /* 0x009896800000895d */ /* 0x004fea0003900000 */
[----:B------:R-:W2:Y:S02]  /*3470*/  @!P0 SYNCS.PHASECHK.TRANS64 P0, [R0+URZ+0xd8], R2 ;  /* 0x0000d802000085a7 */ /* 0x000ea400080010ff */
[----:B--2---:R-:W-:Y:S05]  /*3480*/  @P0 EXIT ;  /* 0x000000000000094d */ /* 0x004fea0003800000 */
[----:B------:R-:W-:Y:S05]  /*3490*/  BRA `(.L_x_45) ;  /* 0xfffffffc00e87947 */ /* 0x000fea000383ffff */
.L_x_41:
[----:B------:R-:W-:-:S09]  /*34a0*/  UISETP.NE.AND UP0, UPT, UR18, URZ, UPT ;  /* 0x000000ff1200728c */ /* 0x000fd2000bf05270 */
[----:B------:R-:W-:Y:S05]  /*34b0*/  BRA.U UP0, `(.L_x_46) ;  /* 0x0000000d00847547 */ /* 0x000fea000b800000 */
[----:B------:R-:W2:Y:S01]  /*34c0*/  S2UR UR7, SR_CgaCtaId ;  /* 0x00000000000779c3 */ /* 0x000ea20000008800 */
[----:B------:R-:W-:Y:S01]  /*34d0*/  UMOV UR4, 0x40 ;  /* 0x0000004000047882 */ /* 0x000fe20000000000 */
[----:B------:R-:W-:Y:S01]  /*34e0*/  NOP ;  /* 0x0000000000007918 */ /* 0x000fe20000000000 */
[----:B------:R-:W-:Y:S01]  /*34f0*/  UMOV UR6, 0x400 ;  /* 0x0000040000067882 */ /* 0x000fe20000000000 */
[----:B--2---:R-:W-:Y:S02]  /*3500*/  ULEA UR5, UR7, UR4, 0x18 ;  /* 0x0000000407057291 */ /* 0x004fe4000f8ec0ff */
[----:B------:R-:W-:-:S07]  /*3510*/  ULEA UR6, UR7, UR6, 0x18 ;  /* 0x0000000607067291 */ /* 0x000fce000f8ec0ff */
[----:B------:R-:W2:Y:S02]  /*3520*/  LDS.U8 R0, [UR5+0x1c] ;  /* 0x00001c05ff007984 */ /* 0x000ea40008000000 */
[----:B--2---:R-:W-:-:S13]  /*3530*/  ISETP.NE.AND P0, PT, R0, RZ, PT ;  /* 0x000000ff0000720c */ /* 0x004fda0003f05270 */
[----:B------:R-:W-:Y:S05]  /*3540*/  @P0 BRA `(.L_x_47) ;  /* 0x0000000000580947 */ /* 0x000fea0003800000 */
[----:B------:R-:W-:-:S13]  /*3550*/  ELECT P0, URZ, PT ;  /* 0x0000000000ff782f */ /* 0x000fda0003800000 */
[----:B------:R-:W-:Y:S05]  /*3560*/  @!P0 BRA `(.L_x_48) ;  /* 0x0000000000608947 */ /* 0x000fea0003800000 */
[----:B------:R-:W-:Y:S01]  /*3570*/  UMOV UR4, 0x10 ;  /* 0x0000001000047882 */ /* 0x000fe20000000000 */
[----:B------:R-:W-:Y:S01]  /*3580*/  HFMA2 R0, -RZ, RZ, 0, 5.9604644775390625e-08 ;  /* 0x00000001ff007431 */ /* 0x000fe200000001ff */
[----:B------:R-:W-:-:S03]  /*3590*/  MOV R2, 0xffff ;  /* 0x0000ffff00027802 */ /* 0x000fc60000000f00 */
[----:B------:R-:W-:Y:S04]  /*35a0*/  DEPBAR.LE SB2, 0x36 ;  /* 0x0000ad800000791a */ /* 0x000fe80000000000 */
[----:B------:R-:W2:Y:S02]  /*35b0*/  UTCATOMSWS.FIND_AND_SET.ALIGN UP0, UR4, UR4 ;  /* 0x00000004000475e3 */ /* 0x000ea40008000800 */
[----:B--2---:R-:W-:Y:S01]  /*35c0*/  MOV R3, UR4 ;  /* 0x0000000400037c02 */ /* 0x004fe20008000f00 */
[----:B------:R-:W-:Y:S06]  /*35d0*/  BRA.U UP0, `(.L_x_49) ;  /* 0x0000000100187547 */ /* 0x000fec000b800000 */
.L_x_50:
[----:B------:R-:W-:Y:S05]  /*35e0*/  NANOSLEEP 0x64 ;  /* 0x000000640000795d */ /* 0x000fea0003800000 */
[----:B------:R-:W-:-:S05]  /*35f0*/  UMOV UR4, 0x10 ;  /* 0x0000001000047882 */ /* 0x000fca0000000000 */
[----:B------:R-:W-:Y:S04]  /*3600*/  DEPBAR.LE SB2, 0x36 ;  /* 0x0000ad800000791a */ /* 0x000fe80000000000 */
[----:B------:R-:W2:Y:S02]  /*3610*/  UTCATOMSWS.FIND_AND_SET.ALIGN UP0, UR4, UR4 ;  /* 0x00000004000475e3 */ /* 0x000ea40008000800 */
[----:B--2---:R-:W-:Y:S01]  /*3620*/  MOV R3, UR4 ;  /* 0x0000000400037c02 */ /* 0x004fe20008000f00 */
[----:B------:R-:W-:Y:S05]  /*3630*/  BRA.U !UP0, `(.L_x_50) ;  /* 0xfffffffd08e87547 */ /* 0x000fea000b83ffff */
.L_x_49:
[-C--:B------:R-:W-:Y:S02]  /*3640*/  SHF.L.U32 R2, R2, R3.reuse, RZ ;  /* 0x0000000302027219 */ /* 0x080fe400000006ff */
[----:B------:R-:W-:Y:S01]  /*3650*/  SHF.L.U32 R0, R0, R3, RZ ;  /* 0x0000000300007219 */ /* 0x000fe200000006ff */
[----:B------:R-:W-:Y:S02]  /*3660*/  IMAD.SHL.U32 R3, R3, 0x20, RZ ;  /* 0x0000002003037824 */ /* 0x000fe400078e00ff */
[----:B------:R2:W-:Y:S04]  /*3670*/  ATOMS.OR RZ, [UR5+0x14], R2 ;  /* 0x00001402ffff798c */ /* 0x0005e8000b000005 */
[----:B------:R2:W-:Y:S04]  /*3680*/  ATOMS.OR RZ, [UR5+0x18], R0 ;  /* 0x00001800ffff798c */ /* 0x0005e8000b000005 */
[----:B------:R2:W-:Y:S01]  /*3690*/  STS [UR6+0x120], R3 ;  /* 0x00012003ff007988 */ /* 0x0005e20008000806 */
[----:B------:R-:W-:Y:S05]  /*36a0*/  BRA `(.L_x_48) ;  /* 0x0000000000107947 */ /* 0x000fea0003800000 */
.L_x_47:
[----:B------:R-:W-:Y:S02]  /*36b0*/  MOV R0, 0xffffffff ;  /* 0xffffffff00007802 */ /* 0x000fe40000000f00 */
[----:B------:R-:W-:-:S03]  /*36c0*/  MOV R2, 0x36f0 ;  /* 0x000036f000027802 */ /* 0x000fc60000000f00 */
[----:B------:R2:W-:Y:S04]  /*36d0*/  STS [UR6+0x120], R0 ;  /* 0x00012000ff007988 */ /* 0x0005e80008000806 */
[----:B-12--5:R-:W-:Y:S05]  /*36e0*/  CALL.REL.NOINC `($__internal_1_$__cuda_sm10x_tcgen05_guardrail_trap_phase_invalid_during_alloc) ;  /* 0x0000006800ac7944 */ /* 0x026fea0003c00000 */
.L_x_48:
[----:B------:R-:W-:Y:S05]  /*36f0*/  WARPSYNC.ALL ;  /* 0x0000000000007948 */ /* 0x000fea0003800000 */
[----:B------:R-:W3:Y:S01]  /*3700*/  S2UR UR4, SR_CgaCtaId ;  /* 0x00000000000479c3 */ /* 0x000ee20000008800 */
[----:B------:R-:W-:Y:S01]  /*3710*/  UMOV UR21, 0x400 ;  /* 0x0000040000157882 */ /* 0x000fe20000000000 */
[----:B------:R-:W-:-:S06]  /*3720*/  NOP ;  /* 0x0000000000007918 */ /* 0x000fcc0000000000 */
[----:B------:R-:W-:Y:S06]  /*3730*/  BAR.ARV 0x6, 0xa0 ;  /* 0x0182800000007b1d */ /* 0x000fec0000002000 */
[----:B------:R-:W4:Y:S01]  /*3740*/  LDCU UR5, c[0x0][0x390] ;  /* 0x00007200ff0577ac */ /* 0x000f220008000800 */
[----:B------:R-:W-:Y:S01]  /*3750*/  IMAD.MOV.U32 R8, RZ, RZ, 0x1 ;  /* 0x00000001ff087424 */ /* 0x000fe200078e00ff */
[----:B------:R-:W1:Y:S01]  /*3760*/  LDCU UR7, c[0x0][0x390] ;  /* 0x00007200ff0777ac */ /* 0x000e620008000800 */
[----:B------:R-:W-:Y:S01]  /*3770*/  UMOV UR24, URZ ;  /* 0x000000ff00187c82 */ /* 0x000fe20008000000 */
[----:B------:R-:W-:Y:S01]  /*3780*/  UMOV UR18, URZ ;  /* 0x000000ff00127c82 */ /* 0x000fe20008000000 */
[----:B---3--:R-:W-:Y:S01]  /*3790*/  ULEA UR21, UR4, UR21, 0x18 ;  /* 0x0000001504157291 */ /* 0x008fe2000f8ec0ff */
[----:B------:R-:W-:Y:S01]  /*37a0*/  UMOV UR32, 0x0 ;  /* 0x0000000000207882 */ /* 0x000fe20000000000 */
[----:B------:R-:W-:-:S02]  /*37b0*/  UMOV UR33, 0x8118910 ;  /* 0x0811891000217882 */ /* 0x000fc40000000000 */
[----:B------:R-:W-:Y:S02]  /*37c0*/  UIADD3 UR4, UPT, UPT, UR21, 0x8400, URZ ;  /* 0x0000840015047890 */ /* 0x000fe4000fffe0ff */
[----:B------:R-:W-:Y:S02]  /*37d0*/  UIADD3 UR6, UPT, UPT, UR21, 0x28400, URZ ;  /* 0x0002840015067890 */ /* 0x000fe4000fffe0ff */
[----:B----4-:R-:W-:Y:S01]  /*37e0*/  UIADD3 UR5, UPT, UPT, UR5, 0x1f, URZ ;  /* 0x0000001f05057890 */ /* 0x010fe2000fffe0ff */
[----:B------:R-:W2:Y:S01]  /*37f0*/  LDS R9, [UR21+0x120] ;  /* 0x00012015ff097984 */ /* 0x000ea20008000800 */
[----:B------:R-:W-:Y:S02]  /*3800*/  USHF.R.U32.HI UR22, URZ, 0x4, UR4 ;  /* 0x00000004ff167899 */ /* 0x000fe40008011604 */
[----:B------:R-:W-:Y:S02]  /*3810*/  USHF.R.S32.HI UR34, URZ, 0x1f, UR5 ;  /* 0x0000001fff227899 */ /* 0x000fe40008011405 */
[----:B------:R-:W-:-:S02]  /*3820*/  USHF.R.U32.HI UR4, URZ, 0x4, UR6 ;  /* 0x00000004ff047899 */ /* 0x000fc40008011606 */
[----:B------:R-:W-:Y:S02]  /*3830*/  ULEA.HI UR34, UR34, UR5, URZ, 0x5 ;  /* 0x0000000522227291 */ /* 0x000fe4000f8f28ff */
[----:B------:R-:W-:Y:S02]  /*3840*/  UIADD3 UR35, UPT, UPT, UR21, 0xd8, URZ ;  /* 0x000000d815237890 */ /* 0x000fe4000fffe0ff */
[----:B------:R-:W-:Y:S02]  /*3850*/  USHF.R.S32.HI UR34, URZ, 0x5, UR34 ;  /* 0x00000005ff227899 */ /* 0x000fe40008011422 */
[----:B------:R-:W-:Y:S02]  /*3860*/  ULOP3.LUT UR22, UR22, 0x3fff, URZ, 0xc0, !UPT ;  /* 0x00003fff16167892 */ /* 0x000fe4000f8ec0ff */
[----:B------:R-:W-:Y:S02]  /*3870*/  UISETP.LT.AND UP0, UPT, UR34, 0x1, UPT ;  /* 0x000000012200788c */ /* 0x000fe4000bf01270 */
[----:B------:R-:W-:-:S02]  /*3880*/  ULOP3.LUT UR4, UR4, 0x3fff, URZ, 0xc0, !UPT ;  /* 0x00003fff04047892 */ /* 0x000fc4000f8ec0ff */
[----:B------:R-:W-:Y:S02]  /*3890*/  USEL UR36, UR34, 0x1, !UP0 ;  /* 0x0000000122247887 */ /* 0x000fe4000c000000 */
[----:B------:R-:W-:Y:S02]  /*38a0*/  UPRMT UR35, URZ, 0x654, UR35 ;  /* 0x00000654ff237896 */ /* 0x000fe40008000023 */
[----:B------:R-:W-:Y:S02]  /*38b0*/  ULOP3.LUT UR22, UR22, 0x1000000, URZ, 0xfc, !UPT ;  /* 0x0100000016167892 */ /* 0x000fe4000f8efcff */
[----:B------:R-:W-:Y:S02]  /*38c0*/  ULOP3.LUT UR23, UR4, 0x1000000, URZ, 0xfc, !UPT ;  /* 0x0100000004177892 */ /* 0x000fe4000f8efcff */
[----:B------:R-:W-:Y:S02]  /*38d0*/  UIADD3 UR36, UPT, UPT, -UR36, URZ, URZ ;  /* 0x000000ff24247290 */ /* 0x000fe4000fffe1ff */
[----:B-1----:R-:W-:Y:S01]  /*38e0*/  UISETP.GE.AND UP4, UPT, UR7, 0x1, UPT ;  /* 0x000000010700788c */ /* 0x002fe2000bf86270 */
[----:B------:R-:W-:Y:S01]  /*38f0*/  UMOV UR30, 0x0 ;  /* 0x00000000001e7882 */ /* 0x000fe20000000000 */
[----:B------:R-:W-:Y:S01]  /*3900*/  UMOV UR31, 0x8118910 ;  /* 0x08118910001f7882 */ /* 0x000fe20000000000 */
[----:B------:R-:W-:Y:S01]  /*3910*/  UMOV UR28, 0x0 ;  /* 0x00000000001c7882 */ /* 0x000fe20000000000 */
[----:B------:R-:W-:Y:S01]  /*3920*/  UMOV UR29, 0x8118910 ;  /* 0x08118910001d7882 */ /* 0x000fe20000000000 */
[----:B------:R-:W-:Y:S01]  /*3930*/  UMOV UR26, 0x0 ;  /* 0x00000000001a7882 */ /* 0x000fe20000000000 */
[----:B------:R-:W-:Y:S01]  /*3940*/  UMOV UR27, 0x8118910 ;  /* 0x08118910001b7882 */ /* 0x000fe20000000000 */
[C---:B--2---:R-:W-:Y:S01]  /*3950*/  VIADD R3, R9.reuse, 0x40 ;  /* 0x0000004009037836 */ /* 0x044fe20000000000 */
[----:B------:R-:W-:-:S04]  /*3960*/  LOP3.LUT R2, R9, 0xffff, RZ, 0xc0, !PT ;  /* 0x0000ffff09027812 */ /* 0x000fc800078ec0ff */
[----:B------:R-:W-:-:S05]  /*3970*/  LOP3.LUT R3, R3, 0xffff, RZ, 0xc0, !PT ;  /* 0x0000ffff03037812 */ /* 0x000fca00078ec0ff */
[----:B------:R1:W-:Y:S02]  /*3980*/  STL.64 [R1], R2 ;  /* 0x0000000201007387 */ /* 0x0003e40000100a00 */
[----:B-1----:R-:W-:-:S07]  /*3990*/  CS2R R2, SRZ ;  /* 0x0000000000027805 */ /* 0x002fce000001ff00 */
.L_x_57:
[----:B-1----:R-:W-:-:S04]  /*39a0*/  SHF.L.U32 R4, R3, 0x1f, RZ ;  /* 0x0000001f03047819 */ /* 0x002fc800000006ff */
[----:B------:R-:W1:Y:S02]  /*39b0*/  SYNCS.PHASECHK.TRANS64.TRYWAIT P0, [UR21+0xd0], R4 ;  /* 0x0000d004ff0075a7 */ /* 0x000e640008001115 */
[----:B-12-4-:R-:W-:Y:S05]  /*39c0*/  @!P0 BRA `(.L_x_51) ;  /* 0x0000006000188947 */ /* 0x016fea0003800000 */
.L_x_150:
[----:B-1----:R-:W1:Y:S01]  /*39d0*/  LDS.128 R4, [UR21+0x110] ;  /* 0x00011015ff047984 */ /* 0x002e620008000c00 */
[----:B------:R-:W-:Y:S01]  /*39e0*/  ULEA UR25, UR24, UR21, 0x3 ;  /* 0x0000001518197291 */ /* 0x000fe2000f8e18ff */
[----:B------:R-:W-:Y:S01]  /*39f0*/  SHF.L.U32 R0, R8, 0x1f, RZ ;  /* 0x0000001f08007819 */ /* 0x000fe200000006ff */
[----:B------:R-:W-:Y:S01]  /*3a00*/  @!PT LDS RZ, [RZ] ;  /* 0x00000000fffff984 */ /* 0x000fe20000000800 */
[----:B------:R-:W-:Y:S01]  /*3a10*/  @!PT LDS RZ, [RZ] ;  /* 0x00000000fffff984 */ /* 0x000fe20000000800 */
[----:B------:R-:W-:Y:S01]  /*3a20*/  @!PT LDS RZ, [RZ] ;  /* 0x00000000fffff984 */ /* 0x000fe20000000800 */
[----:B------:R-:W-:Y:S01]  /*3a30*/  @!PT LDS RZ, [RZ] ;  /* 0x00000000fffff984 */ /* 0x000fe20000000800 */
[----:B------:R2:W-:Y:S06]  /*3a40*/  MEMBAR.ALL.CTA ;  /* 0x0000000000007992 */ /* 0x0005ec0000008000 */
[----:B--2---:R-:W2:Y:S02]  /*3a50*/  FENCE.VIEW.ASYNC.S ;  /* 0x00000000000073c6 */ /* 0x004ea40000000000 */
[----:B--2---:R-:W-:Y:S01]  /*3a60*/  SYNCS.ARRIVE.TRANS64.RED.A1T0 RZ, [UR35], RZ ;  /* 0x000000ffffff79a7 */ /* 0x004fe20008100423 */
[----:B------:R-:W2:Y:S01]  /*3a70*/  SYNCS.PHASECHK.TRANS64.TRYWAIT P0, [UR25+0xf0], R0 ;  /* 0x0000f000ff0075a7 */ /* 0x000ea20008001119 */
[----:B-1----:R-:W-:Y:S01]  /*3a80*/  LOP3.LUT P3, RZ, R6, 0x1, RZ, 0xc0, !PT ;  /* 0x0000000106ff7812 */ /* 0x002fe2000786c0ff */
[----:B--2---:R-:W-:-:S12]  /*3a90*/  @!P0 BRA `(.L_x_52) ;  /* 0x0000005c00fc8947 */ /* 0x004fd80003800000 */
.L_x_152:
[----:B------:R-:W-:Y:S05]  /*3aa0*/  BRA.U !UP4, `(.L_x_53) ;  /* 0x000000010cf87547 */ /* 0x000fea000b800000 */
[----:B-1----:R-:W-:Y:S01]  /*3ab0*/  IMAD.U32 R0, RZ, RZ, UR24 ;  /* 0x00000018ff007e24 */ /* 0x002fe2000f8e00ff */
[----:B------:R-:W-:-:S04]  /*3ac0*/  ULEA UR4, UR18, UR21, 0x3 ;  /* 0x0000001512047291 */ /* 0x000fc8000f8e18ff */
[----:B------:R-:W-:-:S05]  /*3ad0*/  LEA R0, R0, R1, 0x2 ;  /* 0x0000000100007211 */ /* 0x000fca00078e10ff */
[----:B------:R1:W5:Y:S01]  /*3ae0*/  LDL R4, [R0] ;  /* 0x0000000000047983 */ /* 0x0003620000100800 */
[----:B------:R-:W-:Y:S01]  /*3af0*/  UPLOP3.LUT UP2, UPT, UPT, UPT, UPT, 0x40, 0x4 ;  /* 0x000000000004789c */ /* 0x000fe20003f4e870 */
[----:B------:R-:W-:Y:S01]  /*3b00*/  UMOV UR20, UR36 ;  /* 0x0000002400147c82 */ /* 0x000fe20008000000 */
[----:B------:R-:W-:Y:S01]  /*3b10*/  UMOV UR19, UR34 ;  /* 0x0000002200137c82 */ /* 0x000fe20008000000 */
[----:B------:R-:W-:Y:S01]  /*3b20*/  UMOV UR5, UR18 ;  /* 0x0000001200057c82 */ /* 0x000fe20008000000 */
[----:B-1----:R-:W-:-:S04]  /*3b30*/  SHF.L.U32 R0, R2, 0x1f, RZ ;  /* 0x0000001f02007819 */ /* 0x002fc800000006ff */
[----:B------:R1:W2:Y:S03]  /*3b40*/  SYNCS.PHASECHK.TRANS64.TRYWAIT P2, [UR4], R0 ;  /* 0x00000000ff0075a7 */ /* 0x0002a60008041104 */
.L_x_56:
[----:B------:R-:W-:Y:S02]  /*3b50*/  UIADD3 UR20, UPT, UPT, UR20, 0x1, URZ ;  /* 0x0000000114147890 */ /* 0x000fe4000fffe0ff */
[----:B------:R-:W-:Y:S02]  /*3b60*/  ULEA UR17, UR5, UR21, 0x3 ;  /* 0x0000001505117291 */ /* 0x000fe4000f8e18ff */
[----:B------:R-:W-:Y:S01]  /*3b70*/  UISETP.NE.AND UP3, UPT, UR20, URZ, UPT ;  /* 0x000000ff1400728c */ /* 0x000fe2000bf65270 */
[----:B--234-:R-:W-:Y:S10]  /*3b80*/  @P2 BRA `(.L_x_54) ;  /* 0x00000000000c2947 */ /* 0x01cff40003800000 */
[----:B------:R-:W-:Y:S04]  /*3b90*/  SHF.L.U32 R5, R2, 0x1f, RZ ;  /* 0x0000001f02057819 */ /* 0x000fe800000006ff */
[----:B------:R-:W2:Y:S02]  /*3ba0*/  SYNCS.PHASECHK.TRANS64.TRYWAIT P0, [UR17], R5 ;  /* 0x00000005ff0075a7 */ /* 0x000ea40008001111 */
[----:B--2---:R-:W-:Y:S05]  /*3bb0*/  @!P0 BRA `(.L_x_55) ;  /* 0x0000005c00cc8947 */ /* 0x004fea0003800000 */
.L_x_54:
[----:B------:R-:W-:Y:S01]  /*3bc0*/  UISETP.NE.AND UP0, UPT, UR19, 0x1, UPT ;  /* 0x000000011300788c */ /* 0x000fe2000bf05270 */
[----:B------:R-:W-:Y:S01]  /*3bd0*/  PLOP3.LUT P2, PT, PT, PT, PT, 0x80, 0x8 ;  /* 0x000000000008781c */ /* 0x000fe20003f4f070 */
[----:B------:R-:W-:Y:S01]  /*3be0*/  UIADD3 UR4, UPT, UPT, UR5, 0x1, URZ ;  /* 0x0000000105047890 */ /* 0x000fe2000fffe0ff */
[----:B------:R-:W-:Y:S11]  /*3bf0*/  ELECT P1, URZ, PT ;  /* 0x0000000000ff782f */ /* 0x000ff60003820000 */
[----:B------:R-:W-:Y:S02]  /*3c00*/  @!UPT UIADD3 URZ, UPT, UPT, URZ, URZ, URZ ;  /* 0x000000fffffff290 */ /* 0x000fe4000fffe0ff */
[----:B-----5:R-:W-:Y:S01]  /*3c10*/  @P1 R2UR.BROADCAST UR8, R4 ;  /* 0x00000000040812ca */ /* 0x020fe200008e0000 */
[----:B------:R-:W-:Y:S01]  /*3c20*/  UISETP.NE.AND UP1, UPT, UR4, 0x8, UPT ;  /* 0x000000080400788c */ /* 0x000fe2000bf25270 */
[----:B------:R-:W-:Y:S01]  /*3c30*/  PLOP3.LUT P0, PT, PT, PT, UP0, 0x80, 0x8 ;  /* 0x000000000008781c */ /* 0x000fe20003f0f008 */
[----:B------:R-:W-:Y:S02]  /*3c40*/  ULEA UR10, UR5, UR23, 0x9 ;  /* 0x00000017050a7291 */ /* 0x000fe4000f8e48ff */
[----:B------:R-:W-:Y:S02]  /*3c50*/  USEL UR6, URZ, 0x1, UP1 ;  /* 0x00000001ff067887 */ /* 0x000fe40008800000 */
[----:B------:R-:W-:Y:S02]  /*3c60*/  USEL UR18, UR4, URZ, UP1 ;  /* 0x000000ff04127287 */ /* 0x000fe40008800000 */
[----:B------:R-:W-:Y:S02]  /*3c70*/  ULEA UR14, UR5, UR22, 0xa ;  /* 0x00000016050e7291 */ /* 0x000fe4000f8e50ff */
[----:B------:R-:W-:Y:S01]  /*3c80*/  @UP0 ULEA UR4, UR18, UR21, 0x3 ;  /* 0x0000001512040291 */ /* 0x000fe2000f8e18ff */
[----:B------:R-:W-:Y:S01]  /*3c90*/  LOP3.LUT R2, R2, UR6, RZ, 0x3c, !PT ;  /* 0x0000000602027c12 */ /* 0x000fe2000f8e3cff */
[----:B------:R-:W-:Y:S02]  /*3ca0*/  UIADD3 UR6, UPT, UPT, UR10, 0x40, URZ ;  /* 0x000000400a067890 */ /* 0x000fe4000fffe0ff */
[----:B------:R-:W-:Y:S01]  /*3cb0*/  UIADD3 UR12, UPT, UPT, UR10, 0x80, URZ ;  /* 0x000000800a0c7890 */ /* 0x000fe2000fffe0ff */
[----:B-1----:R-:W-:Y:S01]  /*3cc0*/  @P0 SHF.L.U32 R0, R2, 0x1f, RZ ;  /* 0x0000001f02000819 */ /* 0x002fe200000006ff */
[----:B------:R-:W-:Y:S01]  /*3cd0*/  UIADD3 UR19, UPT, UPT, UR19, -0x1, URZ ;  /* 0xffffffff13137890 */ /* 0x000fe2000fffe0ff */
[----:B------:R-:W-:Y:S02]  /*3ce0*/  UMOV UR11, 0x20004020 ;  /* 0x20004020000b7882 */ /* 0x000fe40000000000 */
[----:B------:R3:W4:Y:S01]  /*3cf0*/  @P0 SYNCS.PHASECHK.TRANS64.TRYWAIT P2, [UR4], R0 ;  /* 0x00000000ff0005a7 */ /* 0x0007220008041104 */
[----:B------:R-:W-:Y:S11]  /*3d00*/  ELECT P0, URZ, PT ;  /* 0x0000000000ff782f */ /* 0x000ff60003800000 */
[----:B------:R-:W-:Y:S02]  /*3d10*/  @!UPT UIADD3 URZ, UPT, UPT, URZ, URZ, URZ ;  /* 0x000000fffffff290 */ /* 0x000fe4000fffe0ff */
[C---:B------:R-:W-:Y:S01]  /*3d20*/  @P0 R2UR.BROADCAST UR16, R4.reuse ;  /* 0x00000000041002ca */ /* 0x040fe200008e0000 */
[----:B------:R-:W-:Y:S01]  /*3d30*/  UIADD3 UR4, UPT, UPT, UR14, 0x40, URZ ;  /* 0x000000400e047890 */ /* 0x000fe2000fffe0ff */
[----:B------:R-:W-:Y:S01]  /*3d40*/  ELECT P0, URZ, PT ;  /* 0x0000000000ff782f */ /* 0x000fe20003800000 */
[----:B------:R-:W-:Y:S01]  /*3d50*/  UMOV UR15, 0x20004020 ;  /* 0x20004020000f7882 */ /* 0x000fe20000000000 */
[----:B------:R-:W-:Y:S01]  /*3d60*/  UMOV UR7, 0x20004020 ;  /* 0x2000402000077882 */ /* 0x000fe20000000000 */
[----:B------:R1:W-:Y:S01]  /*3d70*/  UTCHMMA gdesc[UR14], gdesc[UR10], tmem[UR8], tmem[UR32], idesc[UR33], UP2 ;  /* 0x00ff200a0e0075ea */ /* 0x0003e20009000008 */
[----:B------:R-:W-:Y:S01]  /*3d80*/  UPLOP3.LUT UP2, UPT, UPT, UPT, UPT, 0x80, 0x8 ;  /* 0x000000000008789c */ /* 0x000fe20003f4f070 */
[----:B------:R-:W-:Y:S01]  /*3d90*/  UMOV UR5, 0x20004020 ;  /* 0x2000402000057882 */ /* 0x000fe20000000000 */
[----:B------:R-:W-:Y:S01]  /*3da0*/  UMOV UR13, 0x20004020 ;  /* 0x20004020000d7882 */ /* 0x000fe20000000000 */
[----:B------:R-:W-:Y:S04]  /*3db0*/  UMOV UR9, 0x20004020 ;  /* 0x2000402000097882 */ /* 0x000fe80000000000 */
[----:B------:R2:W-:Y:S01]  /*3dc0*/  UTCHMMA gdesc[UR4], gdesc[UR6], tmem[UR16], tmem[UR30], idesc[UR31], UPT ;  /* 0x00ff1e06040075ea */ /* 0x0005e2000b800010 */
[----:B-1----:R-:W-:Y:S01]  /*3dd0*/  UIADD3 UR8, UPT, UPT, UR14, 0x80, URZ ;  /* 0x000000800e087890 */ /* 0x002fe2000fffe0ff */
[C---:B------:R-:W-:Y:S02]  /*3de0*/  @P0 R2UR.BROADCAST UR15, R4.reuse ;  /* 0x00000000040f02ca */ /* 0x040fe400008e0000 */
[----:B------:R-:W-:Y:S01]  /*3df0*/  ELECT P0, URZ, PT ;  /* 0x0000000000ff782f */ /* 0x000fe20003800000 */
[----:B------:R-:W-:Y:S02]  /*3e00*/  UIADD3 UR10, UPT, UPT, UR10, 0xc0, URZ ;  /* 0x000000c00a0a7890 */ /* 0x000fe4000fffe0ff */
[----:B--2---:R-:W-:Y:S10]  /*3e10*/  UIADD3 UR6, UPT, UPT, UR14, 0xc0, URZ ;  /* 0x000000c00e067890 */ /* 0x004ff4000fffe0ff */
[----:B------:R-:W-:Y:S01]  /*3e20*/  @P0 R2UR.BROADCAST UR14, R4 ;  /* 0x00000000040e02ca */ /* 0x000fe200008e0000 */
[----:B------:R-:W-:Y:S01]  /*3e30*/  UIADD3 UR4, UPT, UPT, UR17, 0x40, URZ ;  /* 0x0000004011047890 */ /* 0x000fe2000fffe0ff */
[----:B------:R-:W-:Y:S01]  /*3e40*/  UMOV UR5, UR18 ;  /* 0x0000001200057c82 */ /* 0x000fe20008000000 */
[----:B------:R3:W-:Y:S10]  /*3e50*/  UTCHMMA gdesc[UR8], gdesc[UR12], tmem[UR15], tmem[UR28], idesc[UR29], UPT ;  /* 0x00ff1c0c080075ea */ /* 0x0007f4000b80000f */
[----:B------:R3:W-:Y:S01]  /*3e60*/  UTCHMMA gdesc[UR6], gdesc[UR10], tmem[UR14], tmem[UR26], idesc[UR27], UPT ;  /* 0x00ff1a0a060075ea */ /* 0x0007e2000b80000e */
[----:B------:R3:W-:Y:S01]  /*3e70*/  UTCBAR [UR4], URZ ;  /* 0x000000ff040073e9 */ /* 0x0007e200080000ff */
[----:B------:R-:W-:Y:S05]  /*3e80*/  BRA.U UP3, `(.L_x_56) ;  /* 0xfffffffd03307547 */ /* 0x000fea000b83ffff */
.L_x_53:
[----:B---3--:R-:W-:Y:S01]  /*3e90*/  UIADD3 UR4, UPT, UPT, UR24, 0x1, URZ ;  /* 0x0000000118047890 */ /* 0x008fe2000fffe0ff */
[----:B------:R-:W-:Y:S01]  /*3ea0*/  LOP3.LUT R3, R3, 0x1, RZ, 0x3c, !PT ;  /* 0x0000000103037812 */ /* 0x000fe200078e3cff */
[----:B------:R-:W-:Y:S02]  /*3eb0*/  UIADD3 UR5, UPT, UPT, UR25, 0xe0, URZ ;  /* 0x000000e019057890 */ /* 0x000fe4000fffe0ff */
[----:B------:R-:W-:-:S04]  /*3ec0*/  UISETP.NE.AND UP0, UPT, UR4, 0x2, UPT ;  /* 0x000000020400788c */ /* 0x000fc8000bf05270 */
[----:B------:R-:W-:Y:S02]  /*3ed0*/  USEL UR6, URZ, 0x1, UP0 ;  /* 0x00000001ff067887 */ /* 0x000fe40008000000 */
[----:B------:R-:W-:Y:S01]  /*3ee0*/  USEL UR24, UR4, URZ, UP0 ;  /* 0x000000ff04187287 */ /* 0x000fe20008000000 */
[----:B------:R2:W-:Y:S03]  /*3ef0*/  UTCBAR [UR5], URZ ;  /* 0x000000ff050073e9 */ /* 0x0005e600080000ff */
[----:B------:R-:W-:Y:S01]  /*3f00*/  LOP3.LUT R8, R8, UR6, RZ, 0x3c, !PT ;  /* 0x0000000608087c12 */ /* 0x000fe2000f8e3cff */
[----:B------:R-:W-:Y:S07]  /*3f10*/  @P3 BRA `(.L_x_57) ;  /* 0xfffffff800a03947 */ /* 0x000fee000383ffff */
[----:B------:R-:W3:Y:S01]  /*3f20*/  S2UR UR6, SR_CgaCtaId ;  /* 0x00000000000679c3 */ /* 0x000ee20000008800 */
[----:B------:R-:W-:Y:S01]  /*3f30*/  ELECT P0, URZ, PT ;  /* 0x0000000000ff782f */ /* 0x000fe20003800000 */
[----:B-1----:R-:W-:Y:S01]  /*3f40*/  IMAD.MOV.U32 R0, RZ, RZ, 0x1 ;  /* 0x00000001ff007424 */ /* 0x002fe200078e00ff */
[----:B------:R-:W-:Y:S01]  /*3f50*/  UIADD3 UR21, UPT, UPT, UR21, 0xf0, URZ ;  /* 0x000000f015157890 */ /* 0x000fe2000fffe0ff */
[----:B------:R-:W-:Y:S01]  /*3f60*/  SHF.L.U32 R2, R8, 0x1f, RZ ;  /* 0x0000001f08027819 */ /* 0x000fe200000006ff */
[----:B------:R-:W-:-:S03]  /*3f70*/  UMOV UR4, 0x40 ;  /* 0x0000004000047882 */ /* 0x000fc60000000000 */
[----:B------:R-:W-:Y:S01]  /*3f80*/  UVIRTCOUNT.DEALLOC.SMPOOL 0x80 ;  /* 0x000000800000784c */ /* 0x000fe20000000000 */
[----:B---3--:R-:W-:Y:S02]  /*3f90*/  ULEA UR6, UR6, UR4, 0x18 ;  /* 0x0000000406067291 */ /* 0x008fe4000f8ec0ff */
[----:B------:R-:W-:-:S07]  /*3fa0*/  ULEA UR4, UR24, UR21, 0x3 ;  /* 0x0000001518047291 */ /* 0x000fce000f8e18ff */
[----:B------:R1:W-:Y:S02]  /*3fb0*/  @P0 STS.U8 [UR6+0x1c], R0 ;  /* 0x00001c00ff000988 */ /* 0x0003e40008000006 */
[----:B------:R-:W3:Y:S02]  /*3fc0*/  SYNCS.PHASECHK.TRANS64.TRYWAIT P0, [UR4], R2 ;  /* 0x00000002ff0075a7 */ /* 0x000ee40008001104 */
[----:B-1-3--:R-:W-:Y:S05]  /*3fd0*/  @!P0 BRA `(.L_x_58) ;  /* 0x0000005800dc8947 */ /* 0x00afea0003800000 */
.L_x_155:
[----:B------:R-:W-:-:S04]  /*3fe0*/  UIADD3 UR4, UPT, UPT, UR24, 0x1, URZ ;  /* 0x0000000118047890 */ /* 0x000fc8000fffe0ff */
[----:B------:R-:W-:-:S04]  /*3ff0*/  UISETP.NE.AND UP0, UPT, UR4, 0x2, UPT ;  /* 0x000000020400788c */ /* 0x000fc8000bf05270 */
[----:B--2---:R-:W-:Y:S02]  /*4000*/  USEL UR5, URZ, 0x1, UP0 ;  /* 0x00000001ff057887 */ /* 0x004fe40008000000 */
[----:B------:R-:W-:-:S04]  /*4010*/  USEL UR4, UR4, URZ, UP0 ;  /* 0x000000ff04047287 */ /* 0x000fc80008000000 */
[----:B------:R-:W-:Y:S01]  /*4020*/  ULEA UR4, UR4, UR21, 0x3 ;  /* 0x0000001504047291 */ /* 0x000fe2000f8e18ff */
[----:B-1----:R-:W-:-:S04]  /*4030*/  LOP3.LUT R2, R8, UR5, RZ, 0x3c, !PT ;  /* 0x0000000508027c12 */ /* 0x002fc8000f8e3cff */
[----:B------:R-:W-:-:S04]  /*4040*/  SHF.L.U32 R2, R2, 0x1f, RZ ;  /* 0x0000001f02027819 */ /* 0x000fc800000006ff */
[----:B------:R-:W1:Y:S02]  /*4050*/  SYNCS.PHASECHK.TRANS64.TRYWAIT P0, [UR4], R2 ;  /* 0x00000002ff0075a7 */ /* 0x000e640008001104 */
[----:B-1----:R-:W-:Y:S05]  /*4060*/  @!P0 BRA `(.L_x_59) ;  /* 0x0000005800d08947 */ /* 0x002fea0003800000 */
.L_x_157:
[----:B------:R-:W-:Y:S01]  /*4070*/  NOP ;  /* 0x0000000000007918 */ /* 0x000fe20000000000 */
[----:B-1----:R-:W1:Y:S01]  /*4080*/  LDS R0, [UR6+0x14] ;  /* 0x00001406ff007984 */ /* 0x002e620008000800 */
[----:B------:R-:W-:Y:S01]  /*4090*/  LOP3.LUT R3, R9, 0xffff, RZ, 0xc0, !PT ;  /* 0x0000ffff09037812 */ /* 0x000fe200078ec0ff */
[----:B------:R-:W-:-:S03]  /*40a0*/  IMAD.MOV.U32 R2, RZ, RZ, 0xffff ;  /* 0x0000ffffff027424 */ /* 0x000fc600078e00ff */
[----:B------:R-:W-:-:S04]  /*40b0*/  SHF.R.U32.HI R3, RZ, 0x5, R3 ;  /* 0x00000005ff037819 */ /* 0x000fc80000011603 */
[----:B------:R-:W-:-:S04]  /*40c0*/  SHF.L.U32 R2, R2, R3, RZ ;  /* 0x0000000302027219 */ /* 0x000fc800000006ff */
[----:B-1----:R-:W-:-:S04]  /*40d0*/  LOP3.LUT R0, R0, R2, RZ, 0xc0, !PT ;  /* 0x0000000200007212 */ /* 0x002fc800078ec0ff */
[----:B------:R-:W-:Y:S01]  /*40e0*/  ISETP.NE.AND P0, PT, R0, R2, PT ;  /* 0x000000020000720c */ /* 0x000fe20003f05270 */
[----:B------:R-:W-:-:S05]  /*40f0*/  IMAD.MOV.U32 R0, RZ, RZ, 0x1 ;  /* 0x00000001ff007424 */ /* 0x000fca00078e00ff */
[----:B------:R-:W-:-:S07]  /*4100*/  SHF.L.U32 R0, R0, R3, RZ ;  /* 0x0000000300007219 */ /* 0x000fce00000006ff */
[----:B------:R-:W-:Y:S05]  /*4110*/  @P0 BRA `(.L_x_60) ;  /* 0x00000000005c0947 */ /* 0x000fea0003800000 */
[----:B------:R-:W1:Y:S02]  /*4120*/  LDS R3, [UR6+0x18] ;  /* 0x00001806ff037984 */ /* 0x000e640008000800 */
[----:B-1----:R-:W-:-:S04]  /*4130*/  LOP3.LUT R3, R3, R0, RZ, 0xc0, !PT ;  /* 0x0000000003037212 */ /* 0x002fc800078ec0ff */
[----:B------:R-:W-:-:S13]  /*4140*/  ISETP.NE.AND P0, PT, R3, R0, PT ;  /* 0x000000000300720c */ /* 0x000fda0003f05270 */
[----:B------:R-:W-:Y:S05]  /*4150*/  @P0 BRA `(.L_x_61) ;  /* 0x0000000000400947 */ /* 0x000fea0003800000 */
[----:B------:R-:W-:Y:S01]  /*4160*/  R2UR UR4, R2 ;  /* 0x00000000020472ca */ /* 0x000fe200000e0000 */
[----:B------:R-:W1:Y:S01]  /*4170*/  S2R R3, SR_LANEID ;  /* 0x0000000000037919 */ /* 0x000e620000000000 */
[----:B------:R-:W-:-:S04]  /*4180*/  LOP3.LUT R0, RZ, R0, RZ, 0x33, !PT ;  /* 0x00000000ff007212 */ /* 0x000fc800078e33ff */
[----:B------:R-:W2:Y:S07]  /*4190*/  REDUX UR7, R0 ;  /* 0x00000000000773c4 */ /* 0x000eae0000000000 */
[----:B------:R-:W-:-:S03]  /*41a0*/  ULOP3.LUT UR5, URZ, UR4, URZ, 0x33, !UPT ;  /* 0x00000004ff057292 */ /* 0x000fc6000f8e33ff */
[----:B------:R-:W-:Y:S02]  /*41b0*/  VOTEU.ANY UR4, UPT, PT ;  /* 0x0000000000047886 */ /* 0x000fe400038e0100 */
[----:B------:R-:W-:Y:S01]  /*41c0*/  UFLO.U32 UR4, UR4 ;  /* 0x00000004000472bd */ /* 0x000fe200080e0000 */
[----:B------:R-:W-:-:S04]  /*41d0*/  IMAD.U32 R2, RZ, RZ, UR5 ;  /* 0x00000005ff027e24 */ /* 0x000fc8000f8e00ff */
[----:B------:R-:W3:Y:S02]  /*41e0*/  REDUX UR8, R2 ;  /* 0x00000000020873c4 */ /* 0x000ee40000000000 */
[----:B------:R1:W-:Y:S01]  /*41f0*/  UTCATOMSWS.AND URZ, UR5 ;  /* 0x0000000500ff79e3 */ /* 0x0003e20008000000 */
[----:B--2---:R-:W-:Y:S01]  /*4200*/  IMAD.U32 R0, RZ, RZ, UR7 ;  /* 0x00000007ff007e24 */ /* 0x004fe2000f8e00ff */
[----:B-1----:R-:W-:Y:S01]  /*4210*/  ISETP.EQ.U32.AND P0, PT, R3, UR4, PT ;  /* 0x0000000403007c0c */ /* 0x002fe2000bf02070 */
[----:B---3--:R-:W-:-:S12]  /*4220*/  IMAD.U32 R2, RZ, RZ, UR8 ;  /* 0x00000008ff027e24 */ /* 0x008fd8000f8e00ff */
[----:B------:R1:W-:Y:S04]  /*4230*/  @P0 ATOMS.AND RZ, [UR6+0x14], R2 ;  /* 0x00001402ffff098c */ /* 0x0003e8000a800006 */
[----:B------:R1:W-:Y:S01]  /*4240*/  @P0 ATOMS.AND RZ, [UR6+0x18], R0 ;  /* 0x00001800ffff098c */ /* 0x0003e2000a800006 */
[----:B------:R-:W-:Y:S05]  /*4250*/  BRA `(.L_x_62) ;  /* 0x0000000000147947 */ /* 0x000fea0003800000 */
.L_x_61:
[----:B------:R-:W-:Y:S02]  /*4260*/  MOV R2, 0x4280 ;  /* 0x0000428000027802 */ /* 0x000fe40000000f00 */
[----:B----45:R-:W-:Y:S05]  /*4270*/  CALL.REL.NOINC `($__internal_0_$__cuda_sm10x_tcgen05_guardrail_trap_col_being_dealloced_not_returned_by_alloc) ;  /* 0x0000005c00bc7944 */ /* 0x030fea0003c00000 */
[----:B------:R-:W-:Y:S05]  /*4280*/  BRA `(.L_x_62) ;  /* 0x0000000000087947 */ /* 0x000fea0003800000 */
.L_x_60:
[----:B------:R-:W-:Y:S02]  /*4290*/  MOV R2, 0x42b0 ;  /* 0x000042b000027802 */ /* 0x000fe40000000f00 */
[----:B----45:R-:W-:Y:S05]  /*42a0*/  CALL.REL.NOINC `($__internal_2_$__cuda_sm10x_tcgen05_guardrail_trap_unallocated_columns_being_dealloced) ;  /* 0x0000005c00c87944 */ /* 0x030fea0003c00000 */
.L_x_62:
[----:B------:R-:W-:Y:S01]  /*42b0*/  NOP ;  /* 0x0000000000007918 */ /* 0x000fe20000000000 */
[----:B------:R-:W-:Y:S05]  /*42c0*/  EXIT ;  /* 0x000000000000794d */ /* 0x000fea0003800000 */
.L_x_46:
[----:B------:R-:W2:Y:S01]  /*42d0*/  LDCU UR5, c[0x0][0x384] ;  /* 0x00007080ff0577ac */ /* 0x000ea20008000800 */
[----:B------:R-:W-:Y:S02]  /*42e0*/  UISETP.NE.OR UP0, UPT, UR18, 0x3, !UP3 ;  /* 0x000000031200788c */ /* 0x000fe4000df05670 */
[----:B--2---:R-:W-:-:S07]  /*42f0*/  UIADD3 UR5, UPT, UPT, UR5, 0x3f, URZ ;  /* 0x0000003f05057890 */ /* 0x004fce000fffe0ff */
[----:B------:R-:W-:Y:S05]  /*4300*/  BRA.U UP0, `(.L_x_63) ;  /* 0x0000001500807547 */ /* 0x000fea000b800000 */
[----:B------:R-:W-:Y:S01]  /*4310*/  USHF.R.S32.HI UR4, URZ, 0x1f, UR5 ;  /* 0x0000001fff047899 */ /* 0x000fe20008011405 */
[----:B------:R-:W2:Y:S01]  /*4320*/  S2UR UR12, SR_CgaCtaId ;  /* 0x00000000000c79c3 */ /* 0x000ea20000008800 */
[----:B------:R-:W3:Y:S01]  /*4330*/  LDCU UR50, c[0x0][0x370] ;  /* 0x00006e00ff3277ac */ /* 0x000ee20008000800 */
[----:B------:R-:W-:Y:S01]  /*4340*/  R2UR UR55, R53 ;  /* 0x00000000353772ca */ /* 0x000fe200000e0000 */
[----:B------:R-:W-:Y:S01]  /*4350*/  IMAD.MOV.U32 R10, RZ, RZ, 0x1 ;  /* 0x00000001ff0a7424 */ /* 0x000fe200078e00ff */
[----:B------:R-:W-:Y:S01]  /*4360*/  R2UR UR54, R54 ;  /* 0x00000000363672ca */ /* 0x000fe200000e0000 */
[----:B------:R-:W-:Y:S01]  /*4370*/  ULEA.HI UR4, UR4, UR5, URZ, 0x6 ;  /* 0x0000000504047291 */ /* 0x000fe2000f8f30ff */
[----:B------:R-:W-:Y:S01]  /*4380*/  IMAD.MOV.U32 R9, RZ, RZ, RZ ;  /* 0x000000ffff097224 */ /* 0x000fe200078e00ff */
[----:B------:R-:W3:Y:S01]  /*4390*/  LDCU.128 UR44, c[0x0][0xb10] ;  /* 0x00016200ff2c77ac */ /* 0x000ee20008000c00 */
[----:B------:R-:W4:Y:S01]  /*43a0*/  LDC.64 R14, c[0x0][0x348] ;  /* 0x0000d200ff0e7b82 */ /* 0x000f220000000a00 */
[----:B------:R-:W-:Y:S01]  /*43b0*/  USHF.R.S32.HI UR40, URZ, 0x6, UR4 ;  /* 0x00000006ff287899 */ /* 0x000fe20008011404 */
[----:B------:R-:W1:Y:S05]  /*43c0*/  LDCU UR48, c[0x0][0x374] ;  /* 0x00006e80ff3077ac */ /* 0x000e6a0008000800 */
[----:B------:R-:W-:Y:S01]  /*43d0*/  IMAD.U32 R2, RZ, RZ, UR40 ;  /* 0x00000028ff027e24 */ /* 0x000fe2000f8e00ff */
[----:B------:R-:W2:Y:S04]  /*43e0*/  LDCU.64 UR4, c[0x0][0x888] ;  /* 0x00011100ff0477ac */ /* 0x000ea80008000a00 */
[----:B------:R-:W-:Y:S01]  /*43f0*/  IABS R0, R2 ;  /* 0x0000000200007213 */ /* 0x000fe20000000000 */
[----:B------:R-:W1:Y:S03]  /*4400*/  LDCU.64 UR42, c[0x0][0x890] ;  /* 0x00011200ff2a77ac */ /* 0x000e660008000a00 */
[----:B------:R-:W-:Y:S01]  /*4410*/  R2UR UR38, R0 ;  /* 0x00000000002672ca */ /* 0x000fe200000e0000 */
[----:B------:R-:W4:Y:S01]  /*4420*/  LDCU UR30, c[0x0][0xb0c] ;  /* 0x00016180ff1e77ac */ /* 0x000f220008000800 */
[----:B------:R-:W4:Y:S01]  /*4430*/  LDCU UR64, c[0x0][0xb20] ;  /* 0x00016400ff4077ac */ /* 0x000f220008000800 */
[----:B------:R-:W4:Y:S10]  /*4440*/  LDCU UR41, c[0x0][0x388] ;  /* 0x00007100ff2977ac */ /* 0x000f340008000800 */
[----:B------:R-:W4:Y:S01]  /*4450*/  I2F.RP R0, UR38 ;  /* 0x0000002600007d06 */ /* 0x000f220008209400 */
[----:B--2---:R-:W-:Y:S01]  /*4460*/  UISETP.NE.U32.AND UP0, UPT, UR4, URZ, UPT ;  /* 0x000000ff0400728c */ /* 0x004fe2000bf05070 */
[----:B------:R-:W2:Y:S03]  /*4470*/  LDCU UR4, c[0x0][0xb30] ;  /* 0x00016600ff0477ac */ /* 0x000ea60008000800 */
[----:B------:R-:W-:Y:S01]  /*4480*/  UISETP.NE.AND.EX UP0, UPT, UR5, URZ, UPT, UP0 ;  /* 0x000000ff0500728c */ /* 0x000fe2000bf05300 */
[----:B------:R-:W-:Y:S01]  /*4490*/  UMOV UR31, 0x400 ;  /* 0x00000400001f7882 */ /* 0x000fe20000000000 */
[----:B---3--:R-:W-:-:S02]  /*44a0*/  UIMAD.WIDE.U32 UR8, UR50, UR44, URZ ;  /* 0x0000002c320872a5 */ /* 0x008fc4000f8e00ff */
[----:B-1----:R-:W-:Y:S01]  /*44b0*/  UIMAD.WIDE.U32 UR10, UR48, UR47, URZ ;  /* 0x0000002f300a72a5 */ /* 0x002fe2000f8e00ff */
[----:B------:R-:W-:Y:S01]  /*44c0*/  UMOV UR6, URZ ;  /* 0x000000ff00067c82 */ /* 0x000fe20008000000 */
[----:B----4-:R-:W1:Y:S01]  /*44d0*/  MUFU.RCP R0, R0 ;  /* 0x0000000000007308 */ /* 0x010e620000001000 */
[----:B------:R-:W-:Y:S02]  /*44e0*/  ULEA UR31, UR12, UR31, 0x18 ;  /* 0x0000001f0c1f7291 */ /* 0x000fe4000f8ec0ff */
[----:B------:R-:W-:Y:S02]  /*44f0*/  UP2UR UR62, UPR, URZ, 0x1 ;  /* 0x00000001ff3e7883 */ /* 0x000fe40008000000 */
[----:B------:R-:W-:Y:S02]  /*4500*/  UISETP.NE.AND UP0, UPT, UR39, 0x1, UPT ;  /* 0x000000012700788c */ /* 0x000fe4000bf05270 */
[----:B------:R-:W-:Y:S02]  /*4510*/  UISETP.NE.U32.AND UP0, UPT, UR42, URZ, UPT ;  /* 0x000000ff2a00728c */ /* 0x000fe4000bf05070 */
[----:B------:R-:W-:-:S02]  /*4520*/  UIADD3 UR58, UPT, UPT, UR31, 0x98, URZ ;  /* 0x000000981f3a7890 */ /* 0x000fc4000fffe0ff */
[----:B------:R-:W-:Y:S02]  /*4530*/  UIADD3 UR56, UPT, UPT, UR31, 0xd8, URZ ;  /* 0x000000d81f387890 */ /* 0x000fe4000fffe0ff */
[----:B------:R-:W-:Y:S02]  /*4540*/  UIADD3 UR33, UPT, UPT, UR31, 0x80, URZ ;  /* 0x000000801f217890 */ /* 0x000fe4000fffe0ff */
[----:B------:R-:W-:Y:S01]  /*4550*/  UIADD3 UR25, UPT, UPT, UR31, 0x88, URZ ;  /* 0x000000881f197890 */ /* 0x000fe2000fffe0ff */
[----:B-1----:R-:W-:Y:S01]  /*4560*/  VIADD R0, R0, 0xffffffe ;  /* 0x0ffffffe00007836 */ /* 0x002fe20000000000 */
[----:B------:R-:W-:Y:S02]  /*4570*/  UIADD3 UR17, UPT, UPT, UR31, 0x90, URZ ;  /* 0x000000901f117890 */ /* 0x000fe4000fffe0ff */
[----:B------:R-:W-:Y:S01]  /*4580*/  UISETP.GE.AND UP3, UPT, UR39, 0x1, UPT ;  /* 0x000000012700788c */ /* 0x000fe2000bf66270 */
[----:B------:R-:W-:Y:S02]  /*4590*/  UMOV UR53, UR9 ;  /* 0x0000000900357c82 */ /* 0x000fe40008000000 */
[----:B------:R-:W1:Y:S01]  /*45a0*/  F2I.FTZ.U32.TRUNC.NTZ R0, R0 ;  /* 0x0000000000007305 */ /* 0x000e62000021f000 */
[----:B------:R-:W-:Y:S01]  /*45b0*/  UMOV UR52, UR11 ;  /* 0x0000000b00347c82 */ /* 0x000fe20008000000 */
[----:B------:R-:W-:-:S02]  /*45c0*/  UISETP.NE.AND UP3, UPT, UR30, 0x1, UPT ;  /* 0x000000011e00788c */ /* 0x000fc4000bf65270 */
[----:B------:R-:W-:Y:S02]  /*45d0*/  UISETP.NE.AND.EX UP5, UPT, UR43, URZ, UPT, UP0 ;  /* 0x000000ff2b00728c */ /* 0x000fe4000bfa5300 */
[----:B------:R-:W-:Y:S01]  /*45e0*/  UPLOP3.LUT UP2, UPT, UPT, UPT, UPT, 0x40, 0x4 ;  /* 0x000000000004789c */ /* 0x000fe20003f4e870 */
[----:B------:R-:W3:Y:S01]  /*45f0*/  LDCU.64 UR22, c[0x0][0xb28] ;  /* 0x00016500ff1677ac */ /* 0x000ee20008000a00 */
[----:B------:R-:W-:Y:S02]  /*4600*/  UPRMT UR58, UR12, 0x654, UR58 ;  /* 0x000006540c3a7896 */ /* 0x000fe4000800003a */
[----:B------:R-:W-:Y:S01]  /*4610*/  UPRMT UR56, URZ, 0x654, UR56 ;  /* 0x00000654ff387896 */ /* 0x000fe20008000038 */
[----:B-1----:R-:W-:Y:S01]  /*4620*/  R2UR UR7, R0 ;  /* 0x00000000000772ca */ /* 0x002fe200000e0000 */
[----:B------:R-:W-:Y:S01]  /*4630*/  UPRMT UR61, UR12, 0x654, UR33 ;  /* 0x000006540c3d7896 */ /* 0x000fe20008000021 */
[----:B------:R-:W-:Y:S01]  /*4640*/  IABS R0, R2 ;  /* 0x0000000200007213 */ /* 0x000fe20000000000 */
[----:B------:R-:W-:Y:S01]  /*4650*/  IMAD.MOV.U32 R2, RZ, RZ, 0x2000 ;  /* 0x00002000ff027424 */ /* 0x000fe200078e00ff */
[----:B------:R-:W-:-:S02]  /*4660*/  UPRMT UR60, UR12, 0x654, UR25 ;  /* 0x000006540c3c7896 */ /* 0x000fc40008000019 */
[----:B------:R-:W-:Y:S01]  /*4670*/  UPRMT UR59, UR12, 0x654, UR17 ;  /* 0x000006540c3b7896 */ /* 0x000fe20008000011 */
[----:B------:R-:W-:Y:S01]  /*4680*/  IMAD.MOV R0, RZ, RZ, -R0 ;  /* 0x000000ffff007224 */ /* 0x000fe200078e0a00 */
[----:B------:R-:W-:Y:S02]  /*4690*/  USHF.R.U32.HI UR53, URZ, UR45, UR53 ;  /* 0x0000002dff357299 */ /* 0x000fe40008011635 */
[----:B------:R-:W-:Y:S02]  /*46a0*/  USHF.R.U32.HI UR52, URZ, UR64, UR52 ;  /* 0x00000040ff347299 */ /* 0x000fe40008011634 */
[----:B------:R-:W-:Y:S01]  /*46b0*/  R2UR UR57, R0 ;  /* 0x00000000003972ca */ /* 0x000fe200000e0000 */
[----:B------:R-:W-:Y:S02]  /*46c0*/  UIADD3 UR5, UPT, UPT, URZ, -UR7, URZ ;  /* 0x80000007ff057290 */ /* 0x000fe4000fffe0ff */
[----:B------:R-:W-:Y:S02]  /*46d0*/  UISETP.NE.AND UP3, UPT, UR46, 0x1, UPT ;  /* 0x000000012e00788c */ /* 0x000fe4000bf65270 */
[----:B------:R-:W-:-:S02]  /*46e0*/  UIMAD UR5, UR5, UR38, URZ ;  /* 0x00000026050572a4 */ /* 0x000fc4000f8e02ff */
[----:B--2---:R-:W-:Y:S02]  /*46f0*/  UISETP.NE.AND UP4, UPT, UR4, 0x1, UPT ;  /* 0x000000010400788c */ /* 0x004fe4000bf85270 */
[----:B------:R-:W-:Y:S02]  /*4700*/  UIMAD.WIDE.U32 UR6, UR7, UR5, UR6 ;  /* 0x00000005070672a5 */ /* 0x000fe4000f8e0006 */
[----:B------:R-:W-:Y:S02]  /*4710*/  UISETP.NE.AND UP0, UPT, UR41, URZ, UPT ;  /* 0x000000ff2900728c */ /* 0x000fe4000bf05270 */
[----:B------:R-:W-:-:S03]  /*4720*/  UISETP.NE.AND UP6, UPT, UR40, URZ, UPT ;  /* 0x000000ff2800728c */ /* 0x000fc6000bfc5270 */
[----:B---3--:R-:W-:-:S08]  /*4730*/  UMOV UR51, UR7 ;  /* 0x0000000700337c82 */ /* 0x008fd00008000000 */
.L_x_74:
[----:B------:R-:W-:Y:S04]  /*4740*/  SHF.L.U32 R3, R9, 0x1f, RZ ;  /* 0x0000001f09037819 */ /* 0x000fe800000006ff */
[----:B-1----:R-:W1:Y:S02]  /*4750*/  SYNCS.PHASECHK.TRANS64.TRYWAIT P0, [UR31+0xd0], R3 ;  /* 0x0000d003ff0075a7 */ /* 0x002e64000800111f */
[----:B-1----:R-:W-:Y:S05]  /*4760*/  @!P0 BRA `(.L_x_64) ;  /* 0x0000005400288947 */ /* 0x002fea0003800000 */
.L_x_159:
[----:B------:R-:W2:Y:S01]  /*4770*/  LDS.128 R4, [UR31+0x110] ;  /* 0x0001101fff047984 */ /* 0x000ea20008000c00 */
[----:B------:R-:W-:Y:S01]  /*4780*/  UISETP.GE.AND UP0, UPT, UR39, 0x1, UPT ;  /* 0x000000012700788c */ /* 0x000fe2000bf06270 */
[----:B------:R-:W-:Y:S01]  /*4790*/  @!PT LDS RZ, [RZ] ;  /* 0x00000000fffff984 */ /* 0x000fe20000000800 */
[----:B------:R-:W-:Y:S01]  /*47a0*/  @!PT LDS RZ, [RZ] ;  /* 0x00000000fffff984 */ /* 0x000fe20000000800 */
[----:B------:R-:W-:Y:S01]  /*47b0*/  @!PT LDS RZ, [RZ] ;  /* 0x00000000fffff984 */ /* 0x000fe20000000800 */
[----:B------:R-:W-:Y:S01]  /*47c0*/  @!PT LDS RZ, [RZ] ;  /* 0x00000000fffff984 */ /* 0x000fe20000000800 */
[----:B------:R3:W-:Y:S06]  /*47d0*/  MEMBAR.ALL.CTA ;  /* 0x0000000000007992 */ /* 0x0007ec0000008000 */
[----:B---3--:R-:W3:Y:S02]  /*47e0*/  FENCE.VIEW.ASYNC.S ;  /* 0x00000000000073c6 */ /* 0x008ee40000000000 */
[----:B---3--:R-:W-:Y:S01]  /*47f0*/  SYNCS.ARRIVE.TRANS64.RED.A1T0 RZ, [UR56], RZ ;  /* 0x000000ffffff79a7 */ /* 0x008fe20008100438 */
[----:B--2---:R-:W-:Y:S11]  /*4800*/  LOP3.LUT P0, RZ, R6, 0x1, RZ, 0xc0, !PT ;  /* 0x0000000106ff7812 */ /* 0x004ff6000780c0ff */
[----:B------:R-:W-:Y:S02]  /*4810*/  @!UPT UIADD3 URZ, UPT, UPT, URZ, URZ, URZ ;  /* 0x000000fffffff290 */ /* 0x000fe4000fffe0ff */
[----:B------:R-:W-:Y:S01]  /*4820*/  VOTEU.ANY UP3, P0 ;  /* 0x0000000000ff7886 */ /* 0x000fe20000060100 */
[----:B------:R-:W-:Y:S11]  /*4830*/  PLOP3.LUT P0, PT, PT, PT, UP3, 0x80, 0x8 ;  /* 0x000000000008781c */ /* 0x000ff60003f0f038 */
[----:B------:R-:W-:Y:S02]  /*4840*/  @!UPT UIADD3 URZ, UPT, UPT, URZ, URZ, URZ ;  /* 0x000000fffffff290 */ /* 0x000fe4000fffe0ff */
[----:B-1----:R-:W-:Y:S02]  /*4850*/  @P0 MOV R3, R4 ;  /* 0x0000000400030202 */ /* 0x002fe40000000f00 */
[----:B------:R-:W-:Y:S02]  /*4860*/  @P0 LOP3.LUT R0, R5, 0xffff, RZ, 0xc0, !PT ;  /* 0x0000ffff05000812 */ /* 0x000fe400078ec0ff */
[----:B------:R-:W-:Y:S02]  /*4870*/  @P0 R2UR UR5, R3 ;  /* 0x00000000030502ca */ /* 0x000fe400000e0000 */
[----:B------:R-:W-:Y:S11]  /*4880*/  @P0 R2UR UR4, R0 ;  /* 0x00000000000402ca */ /* 0x000ff600000e0000 */
[----:B------:R-:W-:Y:S02]  /*4890*/  @UP3 UMOV UR15, UR5 ;  /* 0x00000005000f3c82 */ /* 0x000fe40008000000 */
[----:B------:R-:W-:Y:S01]  /*48a0*/  @UP3 UMOV UR14, UR4 ;  /* 0x00000004000e3c82 */ /* 0x000fe20008000000 */
[----:B------:R-:W-:Y:S05]  /*48b0*/  BRA.U !UP0, `(.L_x_65) ;  /* 0x0000000108c07547 */ /* 0x000fea000b800000 */
[----:B------:R-:W-:Y:S02]  /*48c0*/  UIMAD.WIDE.U32 UR8, UR14, UR47, URZ ;  /* 0x0000002f0e0872a5 */ /* 0x000fe4000f8e00ff */
[----:B------:R-:W-:Y:S02]  /*48d0*/  UP2UR UR16, UPR, URZ, 0x4 ;  /* 0x00000004ff107883 */ /* 0x000fe40008000000 */
[----:B------:R-:W-:Y:S02]  /*48e0*/  UISETP.NE.AND UP2, UPT, UR46, 0x1, UPT ;  /* 0x000000012e00788c */ /* 0x000fe4000bf45270 */
[----:B------:R-:W-:Y:S02]  /*48f0*/  UIMAD.WIDE.U32 UR10, UR15, UR44, URZ ;  /* 0x0000002c0f0a72a5 */ /* 0x000fe4000f8e00ff */
[----:B------:R-:W-:Y:S02]  /*4900*/  USEL UR4, UR48, UR52, !UP2 ;  /* 0x0000003430047287 */ /* 0x000fe4000d000000 */
[----:B------:R-:W-:Y:S02]  /*4910*/  UISETP.NE.AND UP0, UPT, UR30, 0x1, UPT ;  /* 0x000000011e00788c */ /* 0x000fe4000bf05270 */
[----:B------:R-:W-:Y:S02]  /*4920*/  UP2UR UR21, UPR, URZ, 0x2 ;  /* 0x00000002ff157883 */ /* 0x000fe40008000000 */
[----:B------:R-:W-:Y:S02]  /*4930*/  UISETP.NE.AND UP1, UPT, UR39, 0x1, UPT ;  /* 0x000000012700788c */ /* 0x000fe4000bf25270 */
[----:B------:R-:W-:Y:S02]  /*4940*/  UIMAD.WIDE.U32 UR12, UR4, UR22, URZ ;  /* 0x00000016040c72a5 */ /* 0x000fe4000f8e00ff */
[----:B------:R-:W-:Y:S01]  /*4950*/  USEL UR7, UR50, UR53, !UP0 ;  /* 0x0000003532077287 */ /* 0x000fe2000c000000 */
[----:B------:R-:W-:Y:S02]  /*4960*/  UMOV UR5, UR9 ;  /* 0x0000000900057c82 */ /* 0x000fe40008000000 */
[----:B------:R-:W-:Y:S02]  /*4970*/  USHF.R.U32.HI UR6, URZ, UR64, UR5 ;  /* 0x00000040ff067299 */ /* 0x000fe40008011605 */
[----:B------:R-:W-:Y:S02]  /*4980*/  UIMAD.WIDE.U32 UR18, UR7, UR22, URZ ;  /* 0x00000016071272a5 */ /* 0x000fe4000f8e00ff */
[----:B------:R-:W-:Y:S02]  /*4990*/  USEL UR6, UR14, UR6, !UP2 ;  /* 0x000000060e067287 */ /* 0x000fe4000d000000 */
[----:B------:R-:W-:Y:S01]  /*49a0*/  UISETP.NE.AND UP2, UPT, UR16, URZ, UPT ;  /* 0x000000ff1000728c */ /* 0x000fe2000bf45270 */
[----:B------:R-:W-:Y:S01]  /*49b0*/  UMOV UR5, UR11 ;  /* 0x0000000b00057c82 */ /* 0x000fe20008000000 */
[----:B------:R-:W-:Y:S02]  /*49c0*/  UIMAD.WIDE.U32 UR10, UR6, UR22, URZ ;  /* 0x00000016060a72a5 */ /* 0x000fe4000f8e00ff */
[----:B------:R-:W-:Y:S03]  /*49d0*/  USHF.R.U32.HI UR8, URZ, UR45, UR5 ;  /* 0x0000002dff087299 */ /* 0x000fe60008011605 */
[----:B------:R-:W-:Y:S02]  /*49e0*/  UMOV UR5, UR13 ;  /* 0x0000000d00057c82 */ /* 0x000fe40008000000 */
[----:B------:R-:W-:Y:S03]  /*49f0*/  @UP1 USHF.R.U32.HI UR4, URZ, UR23, UR5 ;  /* 0x00000017ff041299 */ /* 0x000fe60008011605 */
[----:B------:R-:W-:Y:S01]  /*4a00*/  UMOV UR5, UR19 ;  /* 0x0000001300057c82 */ /* 0x000fe20008000000 */
[----:B------:R-:W-:Y:S02]  /*4a10*/  UIMAD UR4, UR39, UR4, URZ ;  /* 0x00000004270472a4 */ /* 0x000fe4000f8e02ff */
[----:B------:R-:W-:Y:S02]  /*4a20*/  @UP1 USHF.R.U32.HI UR7, URZ, UR23, UR5 ;  /* 0x00000017ff071299 */ /* 0x000fe40008011605 */
[----:B------:R-:W-:Y:S02]  /*4a30*/  USEL UR5, UR15, UR8, !UP0 ;  /* 0x000000080f057287 */ /* 0x000fe4000c000000 */
[----:B------:R-:W-:Y:S02]  /*4a40*/  UIMAD UR8, UR39, UR7, URZ ;  /* 0x00000007270872a4 */ /* 0x000fe4000f8e02ff */
[----:B------:R-:W-:Y:S03]  /*4a50*/  UISETP.GE.AND UP0, UPT, UR6, UR4, UPT ;  /* 0x000000040600728c */ /* 0x000fe6000bf06270 */
[----:B------:R-:W-:Y:S01]  /*4a60*/  UMOV UR4, UR11 ;  /* 0x0000000b00047c82 */ /* 0x000fe20008000000 */
[----:B------:R-:W-:Y:S02]  /*4a70*/  UISETP.GE.OR UP0, UPT, UR5, UR8, UP0 ;  /* 0x000000080500728c */ /* 0x000fe40008706670 */
[----:B------:R-:W-:Y:S02]  /*4a80*/  USHF.R.U32.HI UR4, URZ, UR23, UR4 ;  /* 0x00000017ff047299 */ /* 0x000fe40008011604 */
[----:B------:R-:W-:Y:S02]  /*4a90*/  UIMAD.WIDE.U32 UR8, UR5, UR22, URZ ;  /* 0x00000016050872a5 */ /* 0x000fe4000f8e00ff */
[----:B------:R-:W-:Y:S04]  /*4aa0*/  USEL UR10, UR6, UR4, !UP1 ;  /* 0x00000004060a7287 */ /* 0x000fe8000c800000 */
[----:B------:R-:W-:Y:S01]  /*4ab0*/  UIADD3 UR11, UPT, UPT, -UR10, URZ, URZ ;  /* 0x000000ff0a0b7290 */ /* 0x000fe2000fffe1ff */
[----:B------:R-:W-:Y:S02]  /*4ac0*/  @!UP0 UMOV UR4, UR9 ;  /* 0x0000000900048c82 */ /* 0x000fe40008000000 */
[----:B------:R-:W-:Y:S02]  /*4ad0*/  @!UP0 USHF.R.U32.HI UR4, URZ, UR23, UR4 ;  /* 0x00000017ff048299 */ /* 0x000fe40008011604 */
[----:B------:R-:W-:Y:S02]  /*4ae0*/  UIMAD UR8, UR39, UR11, UR6 ;  /* 0x0000000b270872a4 */ /* 0x000fe4000f8e0206 */
[----:B------:R-:W-:Y:S02]  /*4af0*/  @!UP0 USEL UR4, UR5, UR4, !UP1 ;  /* 0x0000000405048287 */ /* 0x000fe4000c800000 */
[----:B------:R-:W-:Y:S02]  /*4b00*/  UISETP.NE.AND UP1, UPT, UR21, URZ, UPT ;  /* 0x000000ff1500728c */ /* 0x000fe4000bf25270 */
[----:B------:R-:W-:Y:S02]  /*4b10*/  @!UP0 UIMAD UR8, UR7, UR8, UR4 ;  /* 0x00000008070882a4 */ /* 0x000fe4000f8e0204 */
[----:B------:R-:W-:Y:S02]  /*4b20*/  @!UP0 UIADD3 UR9, UPT, UPT, UR10, -UR4, URZ ;  /* 0x800000040a098290 */ /* 0x000fe4000fffe0ff */
[----:B------:R-:W-:Y:S02]  /*4b30*/  UIADD3 UR4, UPT, UPT, -UR5, URZ, URZ ;  /* 0x000000ff05047290 */ /* 0x000fe4000fffe1ff */
[----:B------:R-:W-:Y:S02]  /*4b40*/  UIADD3 UR7, UPT, UPT, -UR6, URZ, URZ ;  /* 0x000000ff06077290 */ /* 0x000fe4000fffe1ff */
[----:B------:R-:W-:Y:S02]  /*4b50*/  @!UP0 UIMAD UR6, UR9, UR39, UR5 ;  /* 0x00000027090682a4 */ /* 0x000fe4000f8e0205 */
[----:B------:R-:W-:Y:S02]  /*4b60*/  UIMAD UR15, UR30, UR4, UR15 ;  /* 0x000000041e0f72a4 */ /* 0x000fe4000f8e020f */
[----:B------:R-:W-:Y:S01]  /*4b70*/  UIMAD UR4, UR46, UR7, UR14 ;  /* 0x000000072e0472a4 */ /* 0x000fe2000f8e020e */
[----:B------:R-:W-:Y:S02]  /*4b80*/  @!UP0 UMOV UR5, UR8 ;  /* 0x0000000800058c82 */ /* 0x000fe40008000000 */
[----:B------:R-:W-:Y:S02]  /*4b90*/  UIMAD UR15, UR5, UR30, UR15 ;  /* 0x0000001e050f72a4 */ /* 0x000fe4000f8e020f */
[----:B------:R-:W-:Y:S11]  /*4ba0*/  UIMAD UR14, UR6, UR46, UR4 ;  /* 0x0000002e060e72a4 */ /* 0x000ff6000f8e0204 */
[----:B------:R-:W-:Y:S01]  /*4bb0*/  @!UPT UIADD3 URZ, UPT, UPT, URZ, URZ, URZ ;  /* 0x000000fffffff290 */ /* 0x000fe2000fffe0ff */
.L_x_65:
[----:B------:R-:W1:Y:S01]  /*4bc0*/  @!UP4 LDCU.128 UR8, c[0x0][0xb10] ;  /* 0x00016200ff08c7ac */ /* 0x000e620008000c00 */
[----:B------:R-:W-:Y:S04]  /*4bd0*/  MOV R0, UR20 ;  /* 0x0000001400007c02 */ /* 0x000fe80008000f00 */
[----:B------:R-:W-:Y:S01]  /*4be0*/  IABS R0, R0 ;  /* 0x0000000000007213 */ /* 0x000fe20000000000 */
[----:B------:R-:W2:Y:S01]  /*4bf0*/  @!UP4 LDCU UR5, c[0x0][0xb0c] ;  /* 0x00016180ff05c7ac */ /* 0x000ea20008000800 */
[----:B------:R-:W3:Y:S01]  /*4c00*/  @!UP4 LDCU UR4, c[0x0][0xb20] ;  /* 0x00016400ff04c7ac */ /* 0x000ee20008000800 */
[----:B-1----:R-:W-:Y:S04]  /*4c10*/  UIMAD.WIDE.U32 UR6, UR15, UR8, URZ ;  /* 0x000000080f0672a5 */ /* 0x002fe8000f8e00ff */
[----:B------:R-:W-:Y:S02]  /*4c20*/  @!UP4 USHF.R.U32.HI UR7, URZ, UR9, UR7 ;  /* 0x00000009ff07c299 */ /* 0x000fe40008011607 */
[----:B------:R-:W-:Y:S02]  /*4c30*/  UIMAD.WIDE.U32 UR8, UR14, UR11, URZ ;  /* 0x0000000b0e0872a5 */ /* 0x000fe4000f8e00ff */
[----:B--2---:R-:W-:Y:S04]  /*4c40*/  @!UP4 UISETP.NE.AND UP0, UPT, UR5, 0x1, UPT ;  /* 0x000000010500c88c */ /* 0x004fe8000bf05270 */
[----:B------:R-:W-:Y:S02]  /*4c50*/  @!UP4 USEL UR7, UR15, UR7, !UP0 ;  /* 0x000000070f07c287 */ /* 0x000fe4000c000000 */
[----:B------:R-:W-:Y:S01]  /*4c60*/  @!UP4 UISETP.NE.AND UP0, UPT, UR10, 0x1, UPT ;  /* 0x000000010a00c88c */ /* 0x000fe2000bf05270 */
[----:B------:R-:W-:Y:S02]  /*4c70*/  @!UP4 UMOV UR6, UR9 ;  /* 0x000000090006cc82 */ /* 0x000fe40008000000 */
[----:B---3--:R-:W-:Y:S04]  /*4c80*/  @!UP4 USHF.R.U32.HI UR6, URZ, UR4, UR6 ;  /* 0x00000004ff06c299 */ /* 0x008fe80008011606 */
[----:B------:R-:W-:Y:S04]  /*4c90*/  @!UP4 USEL UR6, UR14, UR6, !UP0 ;  /* 0x000000060e06c287 */ /* 0x000fe8000c000000 */
[----:B------:R-:W-:Y:S02]  /*4ca0*/  @!UP4 UIADD3 UR4, UPT, UPT, -UR7, UR6, URZ ;  /* 0x000000060704c290 */ /* 0x000fe4000fffe1ff */
[----:B------:R-:W-:Y:S02]  /*4cb0*/  @!UP4 UIADD3 UR6, UPT, UPT, UR7, -UR6, URZ ;  /* 0x800000060706c290 */ /* 0x000fe4000fffe0ff */
[----:B------:R-:W-:Y:S02]  /*4cc0*/  @!UP4 UIMAD UR15, UR4, UR5, UR15 ;  /* 0x00000005040fc2a4 */ /* 0x000fe4000f8e020f */
[----:B------:R-:W-:Y:S01]  /*4cd0*/  @!UP4 UIMAD UR14, UR6, UR10, UR14 ;  /* 0x0000000a060ec2a4 */ /* 0x000fe2000f8e020e */
[----:B------:R-:W-:Y:S11]  /*4ce0*/  BRA.U UP2, `(.L_x_66) ;  /* 0x0000000102107547 */ /* 0x000ff6000b800000 */
[----:B------:R-:W-:Y:S04]  /*4cf0*/  MOV R8, UR63 ;  /* 0x0000003f00087c02 */ /* 0x000fe80008000f00 */
[----:B------:R-:W-:Y:S04]  /*4d00*/  SHF.L.U32 R8, R8, 0x1f, RZ ;  /* 0x0000001f08087819 */ /* 0x000fe800000006ff */
[----:B------:R-:W1:Y:S02]  /*4d10*/  SYNCS.PHASECHK.TRANS64.TRYWAIT P1, [UR31+0xc8], R8 ;  /* 0x0000c808ff0075a7 */ /* 0x000e64000802111f */
[----:B-1----:R-:W-:Y:S05]  /*4d20*/  @!P1 BRA `(.L_x_67) ;  /* 0x0000004c00d09947 */ /* 0x002fea0003800000 */
.L_x_66:
[----:B------:R-:W-:Y:S01]  /*4d30*/  UISETP.NE.AND UP2, UPT, UR41, URZ, UPT ;  /* 0x000000ff2900728c */ /* 0x000fe2000bf45270 */
[----:B------:R-:W-:Y:S01]  /*4d40*/  R2UR UR4, R0 ;  /* 0x00000000000472ca */ /* 0x000fe200000e0000 */
[----:B------:R-:W-:Y:S01]  /*4d50*/  USHF.L.U32 UR35, UR24, 0x7, URZ ;  /* 0x0000000718237899 */ /* 0x000fe200080006ff */
[----:B-1----:R-:W-:Y:S05]  /*4d60*/  IMAD.U32 R8, RZ, RZ, UR41 ;  /* 0x00000029ff087e24 */ /* 0x002fea000f8e00ff */
[----:B------:R-:W-:Y:S04]  /*4d70*/  IABS R8, R8 ;  /* 0x0000000800087213 */ /* 0x000fe80000000000 */
[----:B------:R-:W1:Y:S02]  /*4d80*/  I2F.RP R12, R8 ;  /* 0x00000008000c7306 */ /* 0x000e640000209400 */
[----:B------:R-:W-:Y:S07]  /*4d90*/  UIMAD.WIDE.U32 UR6, UR51, UR4, URZ ;  /* 0x00000004330672a5 */ /* 0x000fee000f8e00ff */
[----:B------:R-:W-:Y:S02]  /*4da0*/  UMOV UR36, UR7 ;  /* 0x0000000700247c82 */ /* 0x000fe40008000000 */
[----:B------:R-:W-:Y:S04]  /*4db0*/  UIMAD UR4, UR36, UR57, UR4 ;  /* 0x00000039240472a4 */ /* 0x000fe8000f8e0204 */
[----:B------:R-:W-:Y:S01]  /*4dc0*/  UISETP.GT.U32.AND UP0, UPT, UR38, UR4, UPT ;  /* 0x000000042600728c */ /* 0x000fe2000bf04070 */
[----:B-1----:R-:W1:Y:S10]  /*4dd0*/  MUFU.RCP R12, R12 ;  /* 0x0000000c000c7308 */ /* 0x002e740000001000 */
[----:B------:R-:W-:Y:S02]  /*4de0*/  @!UP0 UIADD3 UR4, UPT, UPT, UR4, -UR38, URZ ;  /* 0x8000002604048290 */ /* 0x000fe4000fffe0ff */
[----:B------:R-:W-:Y:S02]  /*4df0*/  @!UP0 UIADD3 UR36, UPT, UPT, UR36, 0x1, URZ ;  /* 0x0000000124248890 */ /* 0x000fe4000fffe0ff */
[----:B------:R-:W-:Y:S02]  /*4e00*/  UISETP.GE.U32.AND UP0, UPT, UR4, UR38, UPT ;  /* 0x000000260400728c */ /* 0x000fe4000bf06070 */
[----:B------:R-:W-:Y:S01]  /*4e10*/  ULOP3.LUT UR4, UR20, UR40, URZ, 0x3c, !UPT ;  /* 0x0000002814047292 */ /* 0x000fe2000f8e3cff */
[----:B-1----:R-:W-:Y:S04]  /*4e20*/  VIADD R12, R12, 0xffffffe ;  /* 0x0ffffffe0c0c7836 */ /* 0x002fe80000000000 */
[----:B------:R-:W1:Y:S04]  /*4e30*/  F2I.FTZ.U32.TRUNC.NTZ R13, R12 ;  /* 0x0000000c000d7305 */ /* 0x000e68000021f000 */
[----:B------:R-:W-:Y:S02]  /*4e40*/  @UP0 UIADD3 UR36, UPT, UPT, UR36, 0x1, URZ ;  /* 0x0000000124240890 */ /* 0x000fe4000fffe0ff */
[----:B------:R-:W-:Y:S01]  /*4e50*/  UISETP.GE.AND UP0, UPT, UR4, URZ, UPT ;  /* 0x000000ff0400728c */ /* 0x000fe2000bf06270 */
[--C-:B-1----:R-:W-:Y:S10]  /*4e60*/  IMAD.MOV R3, RZ, RZ, -R13.reuse ;  /* 0x000000ffff037224 */ /* 0x102ff400078e0a0d */
[----:B------:R-:W-:Y:S01]  /*4e70*/  @!UP0 UIADD3 UR36, UPT, UPT, -UR36, URZ, URZ ;  /* 0x000000ff24248290 */ /* 0x000fe2000fffe1ff */
[----:B------:R-:W-:Y:S01]  /*4e80*/  IMAD.MOV.U32 R12, RZ, RZ, RZ ;  /* 0x000000ffff0c7224 */ /* 0x000fe200078e00ff */
[----:B------:R-:W-:Y:S01]  /*4e90*/  @!UP6 ULOP3.LUT UR36, URZ, UR40, URZ, 0x33, !UPT ;  /* 0x00000028ff24e292 */ /* 0x000fe2000f8e33ff */
[----:B------:R-:W-:Y:S03]  /*4ea0*/  IMAD R3, R3, R8, RZ ;  /* 0x0000000803037224 */ /* 0x000fe600078e02ff */
[----:B------:R-:W-:Y:S01]  /*4eb0*/  ULOP3.LUT UR4, UR36, UR41, URZ, 0x3c, !UPT ;  /* 0x0000002924047292 */ /* 0x000fe2000f8e3cff */
[----:B------:R-:W-:Y:S01]  /*4ec0*/  IMAD.HI.U32 R13, R13, R3, R12 ;  /* 0x000000030d0d7227 */ /* 0x000fe200078e000c */
[----:B------:R-:W-:Y:S02]  /*4ed0*/  MOV R0, UR36 ;  /* 0x0000002400007c02 */ /* 0x000fe40008000f00 */
[----:B------:R-:W-:Y:S02]  /*4ee0*/  UISETP.GE.AND UP0, UPT, UR4, URZ, UPT ;  /* 0x000000ff0400728c */ /* 0x000fe4000bf06270 */
[----:B------:R-:W-:Y:S01]  /*4ef0*/  IABS R0, R0 ;  /* 0x0000000000007213 */ /* 0x000fe20000000000 */
[----:B------:R-:W-:Y:S04]  /*4f00*/  UIADD3 UR4, UPT, UPT, -UR36, URZ, URZ ;  /* 0x000000ff24047290 */ /* 0x000fe8000fffe1ff */
[----:B------:R-:W-:Y:S01]  /*4f10*/  IMAD.HI.U32 R13, R13, R0, RZ ;  /* 0x000000000d0d7227 */ /* 0x000fe200078e00ff */
[----:B------:R-:W-:Y:S03]  /*4f20*/  UIMAD UR4, UR40, UR4, UR20 ;  /* 0x00000004280472a4 */ /* 0x000fe6000f8e0214 */
[----:B------:R-:W-:Y:S01]  /*4f30*/  IMAD.MOV R3, RZ, RZ, -R13 ;  /* 0x000000ffff037224 */ /* 0x000fe200078e0a0d */
[----:B------:R-:W-:Y:S03]  /*4f40*/  USHF.L.U32 UR34, UR4, 0x6, URZ ;  /* 0x0000000604227899 */ /* 0x000fe600080006ff */
[C---:B------:R-:W-:Y:S05]  /*4f50*/  IMAD R0, R8.reuse, R3, R0 ;  /* 0x0000000308007224 */ /* 0x040fea00078e0200 */
[----:B------:R-:W-:Y:S11]  /*4f60*/  ISETP.GT.U32.AND P1, PT, R8, R0, PT ;  /* 0x000000000800720c */ /* 0x000ff60003f24070 */
[----:B------:R-:W-:Y:S02]  /*4f70*/  @!UPT UIADD3 URZ, UPT, UPT, URZ, URZ, URZ ;  /* 0x000000fffffff290 */ /* 0x000fe4000fffe0ff */
[-C--:B------:R-:W-:Y:S01]  /*4f80*/  @!P1 IADD3 R0, PT, PT, R0, -R8.reuse, RZ ;  /* 0x8000000800009210 */ /* 0x080fe20007ffe0ff */
[----:B------:R-:W-:Y:S01]  /*4f90*/  @!P1 VIADD R13, R13, 0x1 ;  /* 0x000000010d0d9836 */ /* 0x000fe20000000000 */
[----:B------:R-:W-:Y:S02]  /*4fa0*/  ISETP.NE.U32.AND P1, PT, RZ, UR42, PT ;  /* 0x0000002aff007c0c */ /* 0x000fe4000bf25070 */
[----:B------:R-:W-:Y:S02]  /*4fb0*/  ISETP.GE.U32.AND P2, PT, R0, R8, PT ;  /* 0x000000080000720c */ /* 0x000fe40003f46070 */
[----:B------:R-:W-:Y:S02]  /*4fc0*/  ISETP.NE.AND.EX P1, PT, RZ, UR43, PT, P1 ;  /* 0x0000002bff007c0c */ /* 0x000fe4000bf25310 */
[----:B------:R-:W-:Y:S09]  /*4fd0*/  SHF.L.U32 R8, R10, 0x1f, RZ ;  /* 0x0000001f0a087819 */ /* 0x000ff200000006ff */
[----:B------:R-:W-:Y:S04]  /*4fe0*/  @P2 IADD3 R13, PT, PT, R13, 0x1, RZ ;  /* 0x000000010d0d2810 */ /* 0x000fe80007ffe0ff */
[----:B------:R-:W-:Y:S11]  /*4ff0*/  R2UR UR37, R13 ;  /* 0x000000000d2572ca */ /* 0x000ff600000e0000 */
[----:B------:R-:W-:Y:S02]  /*5000*/  @!UPT UIADD3 URZ, UPT, UPT, URZ, URZ, URZ ;  /* 0x000000fffffff290 */ /* 0x000fe4000fffe0ff */
[----:B------:R-:W-:Y:S02]  /*5010*/  @!UP0 UIADD3 UR37, UPT, UPT, -UR37, URZ, URZ ;  /* 0x000000ff25258290 */ /* 0x000fe4000fffe1ff */
[----:B------:R-:W-:Y:S04]  /*5020*/  @!UP2 ULOP3.LUT UR37, URZ, UR41, URZ, 0x33, !UPT ;  /* 0x00000029ff25a292 */ /* 0x000fe8000f8e33ff */
[----:B------:R-:W-:Y:S04]  /*5030*/  UIADD3 UR5, UPT, UPT, -UR37, URZ, URZ ;  /* 0x000000ff25057290 */ /* 0x000fe8000fffe1ff */
[----:B------:R-:W-:Y:S01]  /*5040*/  UIMAD UR36, UR41, UR5, UR36 ;  /* 0x00000005292472a4 */ /* 0x000fe2000f8e0224 */
[----:B------:R-:W-:Y:S11]  /*5050*/  BRA.U !UP5, `(.L_x_68) ;  /* 0x000000010d387547 */ /* 0x000ff6000b800000 */
[----:B------:R-:W-:Y:S01]  /*5060*/  UISETP.NE.AND UP1, UPT, UR62, URZ, UPT ;  /* 0x000000ff3e00728c */ /* 0x000fe2000bf25270 */
[----:B------:R-:W-:Y:S01]  /*5070*/  HFMA2 R0, -RZ, RZ, 0, 5.9604644775390625e-08 ;  /* 0x00000001ff007431 */ /* 0x000fe200000001ff */
[----:B------:R-:W1:Y:S01]  /*5080*/  LDCU.64 UR8, c[0x0][0x358] ;  /* 0x00006b00ff0877ac */ /* 0x000e620008000a00 */
[----:B------:R-:W-:Y:S03]  /*5090*/  IMAD.MOV.U32 R61, RZ, RZ, 0x1 ;  /* 0x00000001ff3d7424 */ /* 0x000fe600078e00ff */
[----:B------:R-:W-:Y:S05]  /*50a0*/  PLOP3.LUT P2, PT, PT, PT, UP1, 0x80, 0x8 ;  /* 0x000000000008781c */ /* 0x000fea0003f4f018 */
[----:B------:R-:W2:Y:S01]  /*50b0*/  @UP1 LDCU.64 UR4, c[0x0][0x888] ;  /* 0x00011100ff0417ac */ /* 0x000ea20008000a00 */
[----:B------:R-:W-:Y:S07]  /*50c0*/  @UP1 UIMAD UR6, UR49, UR42, URZ ;  /* 0x0000002a310612a4 */ /* 0x000fee000f8e02ff */
[----:B------:R-:W-:Y:S01]  /*50d0*/  @!P2 PRMT R61, R0, 0x7610, R61 ;  /* 0x00007610003da816 */ /* 0x000fe2000000003d */
[----:B--2---:R-:W-:Y:S06]  /*50e0*/  @UP1 UIMAD.WIDE UR4, UR6, 0x4, UR4 ;  /* 0x00000004060418a5 */ /* 0x004fec000f8e0204 */
[----:B------:R-:W-:Y:S01]  /*50f0*/  IMAD.U32 R12, RZ, RZ, UR4 ;  /* 0x00000004ff0c7e24 */ /* 0x000fe2000f8e00ff */
[----:B------:R-:W-:Y:S04]  /*5100*/  MOV R13, UR5 ;  /* 0x00000005000d7c02 */ /* 0x000fe80008000f00 */
[----:B------:R-:W2:Y:S01]  /*5110*/  @!UP1 LDCU UR4, c[0x0][0x880] ;  /* 0x00011000ff0497ac */ /* 0x000ea20008000800 */
[----:B-1---5:R1:W5:Y:S02]  /*5120*/  @P2 LDG.E R27, desc[UR8][R12.64] ;  /* 0x000000080c1b2981 */ /* 0x022364000c1e1900 */
[----:B-12---:R-:W-:Y:S07]  /*5130*/  @!P2 IMAD.U32 R27, RZ, RZ, UR4 ;  /* 0x00000004ff1bae24 */ /* 0x006fee000f8e00ff */
.L_x_68:
[----:B-----5:R-:W-:Y:S01]  /*5140*/  @!P1 FSETP.EQ.AND P3, PT, R27, RZ, PT ;  /* 0x000000ff1b00920b */ /* 0x020fe20003f62000 */
[----:B------:R-:W-:Y:S01]  /*5150*/  @!UPT UIADD3 URZ, UPT, UPT, URZ, URZ, URZ ;  /* 0x000000fffffff290 */ /* 0x000fe2000fffe0ff */
[----:B------:R-:W-:Y:S11]  /*5160*/  @!P1 BRA `(.L_x_69) ;  /* 0x0000000000149947 */ /* 0x000ff60003800000 */
[----:B------:R-:W-:Y:S02]  /*5170*/  LOP3.LUT P1, RZ, R61, 0xff, RZ, 0xc0, !PT ;  /* 0x000000ff3dff7812 */ /* 0x000fe4000782c0ff */
[----:B------:R-:W-:Y:S04]  /*5180*/  PLOP3.LUT P3, PT, PT, PT, UP1, 0x80, 0x8 ;  /* 0x000000000008781c */ /* 0x000fe80003f6f018 */
[----:B------:R-:W-:Y:S07]  /*5190*/  PLOP3.LUT P3, PT, P3, PT, PT, 0x8, 0x80 ;  /* 0x000000000080781c */ /* 0x000fee0001f6e170 */
[----:B------:R-:W-:Y:S11]  /*51a0*/  @P1 FSETP.EQ.AND P3, PT, R27, RZ, PT ;  /* 0x000000ff1b00120b */ /* 0x000ff60003f62000 */
[----:B------:R-:W-:Y:S02]  /*51b0*/  @!UPT UIADD3 URZ, UPT, UPT, URZ, URZ, URZ ;  /* 0x000000fffffff290 */ /* 0x000fe4000fffe0ff */
.L_x_69:
[----:B------:R-:W1:Y:S01]  /*51c0*/  SYNCS.PHASECHK.TRANS64.TRYWAIT P1, [UR31+0xa0], R8 ;  /* 0x0000a008ff0075a7 */ /* 0x000e62000802111f */
[----:B------:R-:W-:Y:S04]  /*51d0*/  ELECT P2, URZ, PT ;  /* 0x0000000000ff782f */ /* 0x000fe80003840000 */
[----:B------:R-:W-:Y:S01]  /*51e0*/  PLOP3.LUT P2, PT, P3, P2, PT, 0xf2, 0x2f ;  /* 0x00000000002f781c */ /* 0x000fe20001f45e72 */
[----:B------:R-:W-:Y:S01]  /*51f0*/  @!UPT UIADD3 URZ, UPT, UPT, URZ, URZ, URZ ;  /* 0x000000fffffff290 */ /* 0x000fe2000fffe0ff */
[----:B-1----:R-:W-:Y:S11]  /*5200*/  @!P1 BRA `(.L_x_70) ;  /* 0x0000004800b09947 */ /* 0x002ff60003800000 */
.L_x_162:
[----:B------:R-:W-:Y:S01]  /*5210*/  @!P2 IADD3 R3, P1, PT, R14, 0x580, RZ ;  /* 0x000005800e03a810 */ /* 0x000fe20007f3e0ff */
[----:B------:R-:W-:Y:S01]  /*5220*/  VOTEU.ALL UP0, P2 ;  /* 0x0000000000ff7886 */ /* 0x000fe20001000000 */
[----:B------:R-:W-:Y:S01]  /*5230*/  UMOV UR6, 0x0 ;  /* 0x0000000000067882 */ /* 0x000fe20000000000 */
[----:B------:R-:W-:Y:S01]  /*5240*/  UMOV UR7, 0x10000000 ;  /* 0x1000000000077882 */ /* 0x000fe20000000000 */
[----:B------:R-:W-:Y:S01]  /*5250*/  @!P2 R2UR UR5, R3 ;  /* 0x000000000305a2ca */ /* 0x000fe200000e0000 */
[----:B-1----:R-:W-:Y:S01]  /*5260*/  @!P2 IMAD.X R0, RZ, RZ, R15, P1 ;  /* 0x000000ffff00a224 */ /* 0x002fe200008e060f */
[----:B------:R-:W-:Y:S01]  /*5270*/  @!UP0 UIADD3 UR32, UPT, UPT, UR31, 0x200, URZ ;  /* 0x000002001f208890 */ /* 0x000fe2000fffe0ff */
[----:B------:R-:W-:Y:S03]  /*5280*/  VOTEU.ALL UP0, P2 ;  /* 0x0000000000ff7886 */ /* 0x000fe60001000000 */
[----:B------:R-:W-:Y:S01]  /*5290*/  @!P2 R2UR UR4, R0 ;  /* 0x000000000004a2ca */ /* 0x000fe200000e0000 */
[----:B------:R-:W-:Y:S06]  /*52a0*/  @!P2 IMAD.MOV.U32 R0, RZ, RZ, 0x2000 ;  /* 0x00002000ff00a424 */ /* 0x000fec00078e00ff */
[----:B------:R-:W-:Y:S06]  /*52b0*/  IMAD.U32 R12, RZ, RZ, UR5 ;  /* 0x00000005ff0c7e24 */ /* 0x000fec000f8e00ff */
[----:B------:R-:W-:Y:S01]  /*52c0*/  IMAD.U32 R13, RZ, RZ, UR4 ;  /* 0x00000004ff0d7e24 */ /* 0x000fe2000f8e00ff */
[----:B------:R-:W-:Y:S04]  /*52d0*/  @!P2 R2UR UR4, R12 ;  /* 0x000000000c04a2ca */ /* 0x000fe800000e0000 */
[----:B------:R-:W-:Y:S11]  /*52e0*/  @!P2 R2UR UR5, R13 ;  /* 0x000000000d05a2ca */ /* 0x000ff600000e0000 */
[----:B------:R-:W-:Y:S02]  /*52f0*/  @!UPT UIADD3 URZ, UPT, UPT, URZ, URZ, URZ ;  /* 0x000000fffffff290 */ /* 0x000fe4000fffe0ff */
[----:B------:R1:W-:Y:S01]  /*5300*/  @!UP0 UTMALDG.4D [UR32], [UR4], desc[UR6] ;  /* 0x00000620040085b4 */ /* 0x0003e20008019000 */
[----:B------:R1:W-:Y:S01]  /*5310*/  @!P2 SYNCS.ARRIVE.TRANS64.RED.A0TR RZ, [UR31+0x80], R0 ;  /* 0x00008000ffffa9a7 */ /* 0x0003e2000830041f */
[----:B------:R-:W-:Y:S01]  /*5320*/  SYNCS.ARRIVE.TRANS64.RED.A1T0 RZ, [UR61], RZ ;  /* 0x000000ffffff79a7 */ /* 0x000fe2000810043d */
[----:B------:R-:W2:Y:S02]  /*5330*/  SYNCS.PHASECHK.TRANS64.TRYWAIT P1, [UR31+0xa8], R8 ;  /* 0x0000a808ff0075a7 */ /* 0x000ea4000802111f */
[----:B-12---:R-:W-:Y:S05]  /*5340*/  @!P1 BRA `(.L_x_71) ;  /* 0x0000004800789947 */ /* 0x006fea0003800000 */
.L_x_164:
[----:B------:R-:W-:Y:S01]  /*5350*/  @!P2 IADD3 R3, P1, PT, R14, 0x580, RZ ;  /* 0x000005800e03a810 */ /* 0x000fe20007f3e0ff */
[----:B------:R-:W-:Y:S01]  /*5360*/  VOTEU.ALL UP0, P2 ;  /* 0x0000000000ff7886 */ /* 0x000fe20001000000 */
[----:B------:R-:W-:Y:S01]  /*5370*/  UMOV UR6, 0x0 ;  /* 0x0000000000067882 */ /* 0x000fe20000000000 */
[----:B------:R-:W-:Y:S01]  /*5380*/  UMOV UR7, 0x10000000 ;  /* 0x1000000000077882 */ /* 0x000fe20000000000 */
[----:B------:R-:W-:Y:S01]  /*5390*/  @!P2 R2UR UR5, R3 ;  /* 0x000000000305a2ca */ /* 0x000fe200000e0000 */
[----:B-1----:R-:W-:Y:S01]  /*53a0*/  @!P2 IMAD.X R0, RZ, RZ, R15, P1 ;  /* 0x000000ffff00a224 */ /* 0x002fe200008e060f */
[----:B------:R-:W-:Y:S02]  /*53b0*/  @!UP0 UIADD3 UR26, UPT, UPT, UR34, 0x10, URZ ;  /* 0x00000010221a8890 */ /* 0x000fe4000fffe0ff */
[----:B------:R-:W-:Y:S02]  /*53c0*/  @!UP0 UIADD3 UR24, UPT, UPT, UR31, 0x2200, URZ ;  /* 0x000022001f188890 */ /* 0x000fe4000fffe0ff */
[----:B------:R-:W-:Y:S01]  /*53d0*/  @!P2 R2UR UR4, R0 ;  /* 0x000000000004a2ca */ /* 0x000fe200000e0000 */
[----:B------:R-:W-:Y:S01]  /*53e0*/  VOTEU.ALL UP0, P2 ;  /* 0x0000000000ff7886 */ /* 0x000fe20001000000 */
[----:B------:R-:W-:Y:S01]  /*53f0*/  @!P2 IMAD.MOV.U32 R0, RZ, RZ, 0x2000 ;  /* 0x00002000ff00a424 */ /* 0x000fe200078e00ff */
[----:B------:R-:W-:Y:S01]  /*5400*/  UMOV UR27, UR35 ;  /* 0x00000023001b7c82 */ /* 0x000fe20008000000 */
[----:B------:R-:W-:Y:S01]  /*5410*/  UMOV UR28, UR36 ;  /* 0x00000024001c7c82 */ /* 0x000fe20008000000 */
[----:B------:R-:W-:Y:S02]  /*5420*/  UMOV UR29, UR37 ;  /* 0x00000025001d7c82 */ /* 0x000fe40008000000 */
        /* <DEDUP_REMOVED lines=10> */
.L_x_166:
[----:B------:R-:W-:Y:S01]  /*54d0*/  @!P2 IADD3 R3, P1, PT, R14, 0x580, RZ ;  /* 0x000005800e03a810 */ /* 0x000fe20007f3e0ff */
[----:B------:R-:W-:Y:S01]  /*54e0*/  VOTEU.ALL UP0, P2 ;  /* 0x0000000000ff7886 */ /* 0x000fe20001000000 */
[----:B------:R-:W-:Y:S01]  /*54f0*/  UMOV UR6, 0x0 ;  /* 0x0000000000067882 */ /* 0x000fe20000000000 */
[----:B------:R-:W-:Y:S01]  /*5500*/  UMOV UR7, 0x10000000 ;  /* 0x1000000000077882 */ /* 0x000fe20000000000 */
[----:B------:R-:W-:Y:S01]  /*5510*/  @!P2 R2UR UR5, R3 ;  /* 0x000000000305a2ca */ /* 0x000fe200000e0000 */
[----:B-1----:R-:W-:Y:S01]  /*5520*/  @!P2 IMAD.X R0, RZ, RZ, R15, P1 ;  /* 0x000000ffff00a224 */ /* 0x002fe200008e060f */
[----:B------:R-:W-:Y:S01]  /*5530*/  @!UP0 UIADD3 UR18, UPT, UPT, UR34, 0x20, URZ ;  /* 0x0000002022128890 */ /* 0x000fe2000fffe0ff */
[----:B------:R-:W-:Y:S01]  /*5540*/  @P0 SHF.R.U32.HI R4, RZ, 0x10, R5 ;  /* 0x00000010ff040819 */ /* 0x000fe20000011605 */
[----:B------:R-:W-:Y:S02]  /*5550*/  @!UP0 UIADD3 UR16, UPT, UPT, UR31, 0x4200, URZ ;  /* 0x000042001f108890 */ /* 0x000fe4000fffe0ff */
[----:B------:R-:W-:Y:S01]  /*5560*/  @!P2 R2UR UR4, R0 ;  /* 0x000000000004a2ca */ /* 0x000fe200000e0000 */
[----:B------:R-:W-:Y:S01]  /*5570*/  VOTEU.ALL UP0, P2 ;  /* 0x0000000000ff7886 */ /* 0x000fe20001000000 */
[----:B------:R-:W-:Y:S01]  /*5580*/  @!P2 IMAD.MOV.U32 R0, RZ, RZ, 0x2000 ;  /* 0x00002000ff00a424 */ /* 0x000fe200078e00ff */
[----:B------:R-:W-:Y:S01]  /*5590*/  UMOV UR19, UR35 ;  /* 0x0000002300137c82 */ /* 0x000fe20008000000 */
[----:B------:R-:W-:Y:S01]  /*55a0*/  UMOV UR20, UR36 ;  /* 0x0000002400147c82 */ /* 0x000fe20008000000 */
[----:B------:R-:W-:Y:S01]  /*55b0*/  UMOV UR21, UR37 ;  /* 0x0000002500157c82 */ /* 0x000fe20008000000 */
[----:B------:R-:W-:Y:S01]  /*55c0*/  @P0 R2UR UR49, R4 ;  /* 0x00000000043102ca */ /* 0x000fe200000e0000 */
        /* <DEDUP_REMOVED lines=10> */
.L_x_168:
[----:B------:R-:W-:Y:S01]  /*5670*/  @!P2 IADD3 R3, P0, PT, R14, 0x580, RZ ;  /* 0x000005800e03a810 */ /* 0x000fe20007f1e0ff */
[----:B------:R-:W-:Y:S01]  /*5680*/  VOTEU.ALL UP0, P2 ;  /* 0x0000000000ff7886 */ /* 0x000fe20001000000 */
[----:B------:R-:W-:Y:S01]  /*5690*/  UMOV UR6, 0x0 ;  /* 0x0000000000067882 */ /* 0x000fe20000000000 */
[----:B------:R-:W-:Y:S01]  /*56a0*/  UMOV UR7, 0x10000000 ;  /* 0x1000000000077882 */ /* 0x000fe20000000000 */
[----:B------:R-:W-:Y:S01]  /*56b0*/  @!P2 R2UR UR5, R3 ;  /* 0x000000000305a2ca */ /* 0x000fe200000e0000 */
[----:B-1----:R-:W-:Y:S01]  /*56c0*/  @!P2 IMAD.X R0, RZ, RZ, R15, P0 ;  /* 0x000000ffff00a224 */ /* 0x002fe200000e060f */
[----:B------:R-:W-:Y:S01]  /*56d0*/  @!UP0 UIADD3 UR10, UPT, UPT, UR34, 0x30, URZ ;  /* 0x00000030220a8890 */ /* 0x000fe2000fffe0ff */
[----:B------:R-:W-:Y:S01]  /*56e0*/  LOP3.LUT R10, R10, 0x1, RZ, 0x3c, !PT ;  /* 0x000000010a0a7812 */ /* 0x000fe200078e3cff */
[----:B------:R-:W-:Y:S01]  /*56f0*/  @!UP0 UIADD3 UR8, UPT, UPT, UR31, 0x6200, URZ ;  /* 0x000062001f088890 */ /* 0x000fe2000fffe0ff */
[----:B------:R-:W-:Y:S01]  /*5700*/  LOP3.LUT R9, R9, 0x1, RZ, 0x3c, !PT ;  /* 0x0000000109097812 */ /* 0x000fe200078e3cff */
[----:B------:R-:W-:Y:S01]  /*5710*/  @!UP0 UIADD3 UR9, UPT, UPT, UR31, 0x98, URZ ;  /* 0x000000981f098890 */ /* 0x000fe2000fffe0ff */
[----:B------:R-:W-:Y:S01]  /*5720*/  @!P2 R2UR UR4, R0 ;  /* 0x000000000004a2ca */ /* 0x000fe200000e0000 */
[----:B------:R-:W-:Y:S01]  /*5730*/  VOTEU.ALL UP0, P2 ;  /* 0x0000000000ff7886 */ /* 0x000fe20001000000 */
[----:B------:R-:W-:Y:S01]  /*5740*/  UMOV UR11, UR35 ;  /* 0x00000023000b7c82 */ /* 0x000fe20008000000 */
[----:B------:R-:W-:Y:S01]  /*5750*/  UMOV UR12, UR36 ;  /* 0x00000024000c7c82 */ /* 0x000fe20008000000 */
[----:B------:R-:W-:Y:S01]  /*5760*/  UMOV UR13, UR37 ;  /* 0x00000025000d7c82 */ /* 0x000fe20008000000 */
[----:B------:R-:W-:Y:S01]  /*5770*/  UIADD3 UR20, UPT, UPT, UR14, UR55, URZ ;  /* 0x000000370e147290 */ /* 0x000fe2000fffe0ff */
[----:B------:R-:W-:Y:S01]  /*5780*/  IMAD.U32 R4, RZ, RZ, UR5 ;  /* 0x00000005ff047e24 */ /* 0x000fe2000f8e00ff */
[----:B------:R-:W-:Y:S02]  /*5790*/  UIADD3 UR24, UPT, UPT, UR15, UR54, URZ ;  /* 0x000000360f187290 */ /* 0x000fe4000fffe0ff */
[----:B------:R-:W-:Y:S04]  /*57a0*/  UPLOP3.LUT UP2, UPT, UPT, UPT, UPT, 0x80, 0x8 ;  /* 0x000000000008789c */ /* 0x000fe80003f4f070 */
[----:B------:R-:W-:Y:S01]  /*57b0*/  IMAD.U32 R5, RZ, RZ, UR4 ;  /* 0x00000004ff057e24 */ /* 0x000fe2000f8e00ff */
[----:B------:R-:W-:Y:S04]  /*57c0*/  @!P2 R2UR UR4, R4 ;  /* 0x000000000404a2ca */ /* 0x000fe800000e0000 */
[----:B------:R-:W-:Y:S11]  /*57d0*/  @!P2 R2UR UR5, R5 ;  /* 0x000000000505a2ca */ /* 0x000ff600000e0000 */
[----:B------:R-:W-:Y:S02]  /*57e0*/  @!UPT UIADD3 URZ, UPT, UPT, URZ, URZ, URZ ;  /* 0x000000fffffff290 */ /* 0x000fe4000fffe0ff */
[----:B------:R1:W-:Y:S01]  /*57f0*/  @!UP0 UTMALDG.4D [UR8], [UR4], desc[UR6] ;  /* 0x00000608040085b4 */ /* 0x0003e20008019000 */
[----:B------:R1:W-:Y:S01]  /*5800*/  @!P2 SYNCS.ARRIVE.TRANS64.RED.A0TR RZ, [UR31+0x98], R2 ;  /* 0x00009802ffffa9a7 */ /* 0x0003e2000830041f */
[----:B------:R-:W-:Y:S01]  /*5810*/  SYNCS.ARRIVE.TRANS64.RED.A1T0 RZ, [UR58], RZ ;  /* 0x000000ffffff79a7 */ /* 0x000fe2000810043a */
[----:B------:R-:W-:Y:S05]  /*5820*/  BRA.U UP3, `(.L_x_74) ;  /* 0xffffffed03c47547 */ /* 0x000fea000b83ffff */
[----:B-1----:R-:W-:-:S04]  /*5830*/  SHF.L.U32 R2, R10, 0x1f, RZ ;  /* 0x0000001f0a027819 */ /* 0x002fc800000006ff */
[----:B------:R-:W1:Y:S02]  /*5840*/  SYNCS.PHASECHK.TRANS64.TRYWAIT P0, [UR31+0xa0], R2 ;  /* 0x0000a002ff0075a7 */ /* 0x000e64000800111f */
[----:B-1----:R-:W-:Y:S05]  /*5850*/  @!P0 BRA `(.L_x_75) ;  /* 0x00000044007c8947 */ /* 0x002fea0003800000 */
.L_x_170:
[----:B------:R-:W2:Y:S02]  /*5860*/  SYNCS.PHASECHK.TRANS64.TRYWAIT P0, [UR31+0xa8], R2 ;  /* 0x0000a802ff0075a7 */ /* 0x000ea4000800111f */
[----:B--2---:R-:W-:Y:S05]  /*5870*/  @!P0 BRA `(.L_x_76) ;  /* 0x00000044008c8947 */ /* 0x004fea0003800000 */
.L_x_172:
[----:B------:R-:W2:Y:S02]  /*5880*/  SYNCS.PHASECHK.TRANS64.TRYWAIT P0, [UR31+0xb0], R2 ;  /* 0x0000b002ff0075a7 */ /* 0x000ea4000800111f */
[----:B--2---:R-:W-:Y:S05]  /*5890*/  @!P0 BRA `(.L_x_77) ;  /* 0x00000044009c8947 */ /* 0x004fea0003800000 */
.L_x_174:
[----:B-1----:R-:W-:-:S07]  /*58a0*/  MOV R0, UR31 ;  /* 0x0000001f00007c02 */ /* 0x002fce0008000f00 */
.L_x_78:
[----:B-1----:R-:W-:-:S04]  /*58b0*/  SHF.L.U32 R2, R10, 0x1f, RZ ;  /* 0x0000001f0a027819 */ /* 0x002fc800000006ff */
[----:B------:R1:W2:Y:S03]  /*58c0*/  SYNCS.PHASECHK.TRANS64.TRYWAIT P0, [R0+URZ+0xb8], R2 ;  /* 0x0000b802000075a7 */ /* 0x0002a600080011ff */
[----:B--2---:R-:W-:Y:S05]  /*58d0*/  @!P0 NANOSLEEP.SYNCS 0x989680 ;  /* 0x009896800000895d */ /* 0x004fea0003900000 */
[----:B------:R-:W2:Y:S02]  /*58e0*/  @!P0 SYNCS.PHASECHK.TRANS64 P0, [R0+URZ+0xb8], R2 ;  /* 0x0000b802000085a7 */ /* 0x000ea400080010ff */
[----:B--2---:R-:W-:Y:S05]  /*58f0*/  @P0 EXIT ;  /* 0x000000000000094d */ /* 0x004fea0003800000 */
[----:B------:R-:W-:Y:S05]  /*5900*/  BRA `(.L_x_78) ;  /* 0xfffffffc00e87947 */ /* 0x000fea000383ffff */
.L_x_63:
[----:B------:R-:W-:-:S06]  /*5910*/  UISETP.GE.AND UP0, UPT, UR18, 0x4, UPT ;  /* 0x000000041200788c */ /* 0x000fcc000bf06270 */
[----:B------:R-:W-:-:S13]  /*5920*/  PLOP3.LUT P0, PT, PT, PT, UP0, 0x80, 0x8 ;  /* 0x000000000008781c */ /* 0x000fda0003f0f008 */
[----:B-1----:R-:W-:Y:S05]  /*5930*/  @!P0 EXIT ;  /* 0x000000000000894d */ /* 0x002fea0003800000 */
[----:B------:R-:W1:Y:S08]  /*5940*/  S2UR UR4, SR_CgaCtaId ;  /* 0x00000000000479c3 */ /* 0x000e700000008800 */
[----:B------:R-:W-:Y:S01]  /*5950*/  BAR.SYNC.DEFER_BLOCKING 0x6, 0xa0 ;  /* 0x0182800000007b1d */ /* 0x000fe20000010000 */
[C---:B------:R-:W-:Y:S01]  /*5960*/  IMAD.SHL.U32 R0, R59.reuse, 0x10, RZ ;  /* 0x000000103b007824 */ /* 0x040fe200078e00ff */
[C---:B------:R-:W-:Y:S01]  /*5970*/  LOP3.LUT R60, R59.reuse, 0x60, RZ, 0xc0, !PT ;  /* 0x000000603b3c7812 */ /* 0x040fe200078ec0ff */
[C---:B------:R-:W-:Y:S01]  /*5980*/  IMAD.SHL.U32 R58, R59.reuse, 0x2, RZ ;  /* 0x000000023b3a7824 */ /* 0x040fe200078e00ff */
[C---:B------:R-:W-:Y:S01]  /*5990*/  LOP3.LUT R67, R59.reuse, 0x2, RZ, 0xc0, !PT ;  /* 0x000000023b437812 */ /* 0x040fe200078ec0ff */
[----:B------:R-:W-:Y:S01]  /*59a0*/  IMAD.U32 R23, R59, 0x10000, RZ ;  /* 0x000100003b177824 */ /* 0x000fe200078e00ff */
[----:B------:R-:W-:-:S02]  /*59b0*/  UMOV UR48, 0x400 ;  /* 0x0000040000307882 */ /* 0x000fc40000000000 */
[----:B------:R-:W2:Y:S01]  /*59c0*/  LDC.64 R50, c[0x0][0x8b0] ;  /* 0x00022c00ff327b82 */ /* 0x000ea20000000a00 */
[----:B------:R-:W3:Y:S01]  /*59d0*/  LDCU.64 UR6, c[0x0][0x890] ;  /* 0x00011200ff0677ac */ /* 0x000ee20008000a00 */
[----:B------:R-:W-:Y:S01]  /*59e0*/  LOP3.LUT R4, R0, 0x60, RZ, 0xc0, !PT ;  /* 0x0000006000047812 */ /* 0x000fe200078ec0ff */
[----:B------:R-:W-:Y:S01]  /*59f0*/  HFMA2 R55, -RZ, RZ, 0, 0 ;  /* 0x00000000ff377431 */ /* 0x000fe200000001ff */
[----:B------:R-:W-:Y:S01]  /*5a00*/  LOP3.LUT R59, R59, 0x4, RZ, 0xc0, !PT ;  /* 0x000000043b3b7812 */ /* 0x000fe200078ec0ff */
[----:B------:R-:W-:Y:S01]  /*5a10*/  USHF.R.S32.HI UR52, URZ, 0x1f, UR5 ;  /* 0x0000001fff347899 */ /* 0x000fe20008011405 */
[----:B------:R-:W-:Y:S01]  /*5a20*/  LOP3.LUT R58, R4, 0xc, R58, 0xf8, !PT ;  /* 0x0000000c043a7812 */ /* 0x000fe200078ef83a */
[----:B------:R-:W-:Y:S01]  /*5a30*/  IMAD.MOV.U32 R57, RZ, RZ, 0x1 ;  /* 0x00000001ff397424 */ /* 0x000fe200078e00ff */
[----:B------:R-:W4:Y:S01]  /*5a40*/  LDC.64 R48, c[0x0][0x8a8] ;  /* 0x00022a00ff307b82 */ /* 0x000f220000000a00 */
[----:B------:R-:W-:Y:S01]  /*5a50*/  ULEA.HI UR52, UR52, UR5, URZ, 0x6 ;  /* 0x0000000534347291 */ /* 0x000fe2000f8f30ff */
[----:B------:R-:W-:Y:S01]  /*5a60*/  LOP3.LUT R58, R58, 0x790, R0, 0xf8, !PT ;  /* 0x000007903a3a7812 */ /* 0x000fe200078ef800 */
[----:B------:R-:W-:Y:S01]  /*5a70*/  IMAD.MOV.U32 R22, RZ, RZ, RZ ;  /* 0x000000ffff167224 */ /* 0x000fe200078e00ff */
[----:B------:R-:W-:Y:S01]  /*5a80*/  LOP3.LUT R23, R23, 0x600000, RZ, 0xc0, !PT ;  /* 0x0060000017177812 */ /* 0x000fe200078ec0ff */
[----:B------:R-:W-:Y:S01]  /*5a90*/  IMAD.MOV.U32 R56, RZ, RZ, RZ ;  /* 0x000000ffff387224 */ /* 0x000fe200078e00ff */
[----:B------:R-:W2:Y:S01]  /*5aa0*/  LDCU UR61, c[0x0][0x370] ;  /* 0x00006e00ff3d77ac */ /* 0x000ea20008000800 */
[----:B-1----:R-:W-:Y:S01]  /*5ab0*/  ULEA UR48, UR4, UR48, 0x18 ;  /* 0x0000003004307291 */ /* 0x002fe2000f8ec0ff */
[----:B---3--:R-:W-:Y:S01]  /*5ac0*/  MOV R64, UR6 ;  /* 0x0000000600407c02 */ /* 0x008fe20008000f00 */
[----:B------:R-:W-:Y:S01]  /*5ad0*/  IMAD.U32 R63, RZ, RZ, UR7 ;  /* 0x00000007ff3f7e24 */ /* 0x000fe2000f8e00ff */
[----:B------:R-:W1:Y:S01]  /*5ae0*/  LDCU UR45, c[0x0][0xb0c] ;  /* 0x00016180ff2d77ac */ /* 0x000e620008000800 */
[----:B------:R-:W-:-:S05]  /*5af0*/  UIADD3 UR4, UPT, UPT, UR48, 0x200, URZ ;  /* 0x0000020030047890 */ /* 0x000fca000fffe0ff */
[----:B------:R-:W3:Y:S01]  /*5b00*/  LDS R2, [UR48+0x120] ;  /* 0x00012030ff027984 */ /* 0x000ee20008000800 */
[----:B------:R-:W1:Y:S01]  /*5b10*/  LDCU UR38, c[0x0][0xb30] ;  /* 0x00016600ff2677ac */ /* 0x000e620008000800 */
[----:B------:R-:W-:Y:S01]  /*5b20*/  MOV R52, UR4 ;  /* 0x0000000400347c02 */ /* 0x000fe20008000f00 */
[----:B------:R-:W1:Y:S03]  /*5b30*/  LDCU.64 UR54, c[0x0][0x888] ;  /* 0x00011100ff3677ac */ /* 0x000e660008000a00 */
[----:B------:R-:W-:Y:S01]  /*5b40*/  LEA R58, R58, R52, 0x2 ;  /* 0x000000343a3a7211 */ /* 0x000fe200078e10ff */
[----:B------:R-:W1:Y:S04]  /*5b50*/  LDCU.64 UR46, c[0x0][0xb28] ;  /* 0x00016500ff2e77ac */ /* 0x000e680008000a00 */
[--C-:B------:R-:W-:Y:S01]  /*5b60*/  IMAD R67, R67, -0x10, R58.reuse ;  /* 0xfffffff043437824 */ /* 0x100fe200078e023a */
[----:B------:R-:W1:Y:S01]  /*5b70*/  LDCU.128 UR56, c[0x0][0xb10] ;  /* 0x00016200ff3877ac */ /* 0x000e620008000c00 */
[----:B------:R-:W-:Y:S01]  /*5b80*/  IMAD R66, R59, -0x10, R58 ;  /* 0xfffffff03b427824 */ /* 0x000fe200078e023a */
[----:B------:R-:W1:Y:S01]  /*5b90*/  LDCU UR60, c[0x0][0x374] ;  /* 0x00006e80ff3c77ac */ /* 0x000e620008000800 */
[----:B------:R-:W-:Y:S01]  /*5ba0*/  USHF.R.S32.HI UR52, URZ, 0x6, UR52 ;  /* 0x00000006ff347899 */ /* 0x000fe20008011434 */
[----:B------:R-:W-:Y:S01]  /*5bb0*/  UMOV UR53, URZ ;  /* 0x000000ff00357c82 */ /* 0x000fe20008000000 */
[----:B------:R-:W-:Y:S01]  /*5bc0*/  UMOV UR50, URZ ;  /* 0x000000ff00327c82 */ /* 0x000fe20008000000 */
[C---:B---3--:R-:W-:Y:S01]  /*5bd0*/  VIADD R3, R2.reuse, 0x40 ;  /* 0x0000004002037836 */ /* 0x048fe20000000000 */
[----:B------:R-:W-:-:S04]  /*5be0*/  LOP3.LUT R2, R2, 0xffff, RZ, 0xc0, !PT ;  /* 0x0000ffff02027812 */ /* 0x000fc800078ec0ff */
[----:B------:R-:W-:-:S05]  /*5bf0*/  LOP3.LUT R3, R3, 0xffff, RZ, 0xc0, !PT ;  /* 0x0000ffff03037812 */ /* 0x000fca00078ec0ff */
[----:B-12-4-:R3:W-:Y:S02]  /*5c00*/  STL.64 [R1], R2 ;  /* 0x0000000201007387 */ /* 0x0167e40000100a00 */
.L_x_122:
[----:B---3--:R-:W-:Y:S04]  /*5c10*/  SHF.L.U32 R2, R55, 0x1f, RZ ;  /* 0x0000001f37027819 */ /* 0x008fe800000006ff */
[----:B-1----:R-:W1:Y:S02]  /*5c20*/  SYNCS.PHASECHK.TRANS64.TRYWAIT P0, [UR48+0xd0], R2 ;  /* 0x0000d002ff0075a7 */ /* 0x002e640008001130 */
[----:B-1----:R-:W-:Y:S05]  /*5c30*/  @!P0 BRA `(.L_x_79) ;  /* 0x0000004000cc8947 */ /* 0x002fea0003800000 */
.L_x_176:
[----:B------:R-:W2:Y:S01]  /*5c40*/  LDS.128 R4, [UR48+0x110] ;  /* 0x00011030ff047984 */ /* 0x000ea20008000c00 */
[----:B------:R-:W-:Y:S01]  /*5c50*/  UIADD3 UR4, UPT, UPT, UR48, 0xd8, URZ ;  /* 0x000000d830047890 */ /* 0x000fe2000fffe0ff */
[----:B-1----:R-:W-:Y:S01]  /*5c60*/  IMAD R2, R22, 0x4, R1 ;  /* 0x0000000416027824 */ /* 0x002fe200078e0201 */
[----:B------:R-:W-:Y:S02]  /*5c70*/  UISETP.GE.AND UP0, UPT, UR39, 0x1, UPT ;  /* 0x000000012700788c */ /* 0x000fe4000bf06270 */
[----:B------:R-:W-:Y:S01]  /*5c80*/  UPRMT UR4, URZ, 0x654, UR4 ;  /* 0x00000654ff047896 */ /* 0x000fe20008000004 */
[----:B------:R-:W-:Y:S01]  /*5c90*/  @!PT LDS RZ, [RZ] ;  /* 0x00000000fffff984 */ /* 0x000fe20000000800 */
[----:B------:R-:W-:Y:S01]  /*5ca0*/  @!PT LDS RZ, [RZ] ;  /* 0x00000000fffff984 */ /* 0x000fe20000000800 */
[----:B------:R-:W-:Y:S01]  /*5cb0*/  @!PT LDS RZ, [RZ] ;  /* 0x00000000fffff984 */ /* 0x000fe20000000800 */
[----:B------:R-:W-:Y:S01]  /*5cc0*/  @!PT LDS RZ, [RZ] ;  /* 0x00000000fffff984 */ /* 0x000fe20000000800 */
[----:B------:R1:W-:Y:S06]  /*5cd0*/  MEMBAR.ALL.CTA ;  /* 0x0000000000007992 */ /* 0x0003ec0000008000 */
[----:B-1----:R-:W1:Y:S02]  /*5ce0*/  FENCE.VIEW.ASYNC.S ;  /* 0x00000000000073c6 */ /* 0x002e640000000000 */
[----:B-1----:R-:W-:Y:S06]  /*5cf0*/  SYNCS.ARRIVE.TRANS64.RED.A1T0 RZ, [UR4], RZ ;  /* 0x000000ffffff79a7 */ /* 0x002fec0008100404 */
[----:B------:R-:W5:Y:S01]  /*5d00*/  LDL R2, [R2] ;  /* 0x0000000002027983 */ /* 0x000f620000100800 */
[----:B--2---:R-:W-:Y:S11]  /*5d10*/  LOP3.LUT P0, RZ, R6, 0x1, RZ, 0xc0, !PT ;  /* 0x0000000106ff7812 */ /* 0x004ff6000780c0ff */
[----:B------:R-:W-:Y:S02]  /*5d20*/  @!UPT UIADD3 URZ, UPT, UPT, URZ, URZ, URZ ;  /* 0x000000fffffff290 */ /* 0x000fe4000fffe0ff */
[----:B------:R-:W-:Y:S01]  /*5d30*/  VOTEU.ANY UP1, P0 ;  /* 0x0000000000ff7886 */ /* 0x000fe20000020100 */
[----:B------:R-:W-:Y:S01]  /*5d40*/  PLOP3.LUT P0, PT, PT, PT, UP1, 0x80, 0x8 ;  /* 0x000000000008781c */ /* 0x000fe20003f0f018 */
[----:B------:R-:W-:Y:S11]  /*5d50*/  UP2UR UR62, UPR, URZ, 0x2 ;  /* 0x00000002ff3e7883 */ /* 0x000ff60008000000 */
[----:B------:R-:W-:Y:S01]  /*5d60*/  @!UPT UIADD3 URZ, UPT, UPT, URZ, URZ, URZ ;  /* 0x000000fffffff290 */ /* 0x000fe2000fffe0ff */
[----:B------:R-:W-:Y:S02]  /*5d70*/  @P0 MOV R3, R4 ;  /* 0x0000000400030202 */ /* 0x000fe40000000f00 */
[----:B------:R-:W-:Y:S02]  /*5d80*/  @P0 LOP3.LUT R0, R5, 0xffff, RZ, 0xc0, !PT ;  /* 0x0000ffff05000812 */ /* 0x000fe400078ec0ff */
[----:B------:R-:W-:Y:S02]  /*5d90*/  @P0 R2UR UR5, R3 ;  /* 0x00000000030502ca */ /* 0x000fe400000e0000 */
[----:B------:R-:W-:Y:S01]  /*5da0*/  @P0 R2UR UR4, R0 ;  /* 0x00000000000402ca */ /* 0x000fe200000e0000 */
[----:B------:R-:W-:Y:S05]  /*5db0*/  IMAD.U32 R0, RZ, RZ, UR52 ;  /* 0x00000034ff007e24 */ /* 0x000fea000f8e00ff */
[----:B------:R-:W-:Y:S05]  /*5dc0*/  IABS R3, R0 ;  /* 0x0000000000037213 */ /* 0x000fea0000000000 */
[----:B------:R-:W-:Y:S02]  /*5dd0*/  @UP1 UMOV UR37, UR5 ;  /* 0x0000000500251c82 */ /* 0x000fe40008000000 */
[----:B------:R-:W-:Y:S01]  /*5de0*/  @UP1 UMOV UR36, UR4 ;  /* 0x0000000400241c82 */ /* 0x000fe20008000000 */
[----:B------:R-:W-:Y:S05]  /*5df0*/  BRA.U !UP0, `(.L_x_80) ;  /* 0x0000000108cc7547 */ /* 0x000fea000b800000 */
[----:B------:R-:W1:Y:S01]  /*5e00*/  LDCU UR9, c[0x0][0xb20] ;  /* 0x00016400ff0977ac */ /* 0x000e620008000800 */
[----:B------:R-:W-:Y:S02]  /*5e10*/  UIMAD.WIDE.U32 UR4, UR60, UR59, URZ ;  /* 0x0000003b3c0472a5 */ /* 0x000fe4000f8e00ff */
[----:B------:R-:W-:Y:S02]  /*5e20*/  UIMAD.WIDE.U32 UR6, UR61, UR56, URZ ;  /* 0x000000383d0672a5 */ /* 0x000fe4000f8e00ff */
[----:B------:R-:W-:Y:S02]  /*5e30*/  UIMAD.WIDE.U32 UR10, UR36, UR59, URZ ;  /* 0x0000003b240a72a5 */ /* 0x000fe4000f8e00ff */
[----:B------:R-:W-:Y:S02]  /*5e40*/  UISETP.NE.AND UP0, UPT, UR58, 0x1, UPT ;  /* 0x000000013a00788c */ /* 0x000fe4000bf05270 */
[----:B------:R-:W-:Y:S02]  /*5e50*/  UISETP.NE.AND UP1, UPT, UR45, 0x1, UPT ;  /* 0x000000012d00788c */ /* 0x000fe4000bf25270 */
[----:B------:R-:W-:Y:S02]  /*5e60*/  UISETP.NE.AND UP2, UPT, UR39, 0x1, UPT ;  /* 0x000000012700788c */ /* 0x000fe4000bf45270 */
[----:B------:R-:W-:Y:S01]  /*5e70*/  UIMAD.WIDE.U32 UR12, UR37, UR56, URZ ;  /* 0x00000038250c72a5 */ /* 0x000fe2000f8e00ff */
[----:B------:R-:W-:Y:S01]  /*5e80*/  UMOV UR4, UR5 ;  /* 0x0000000500047c82 */ /* 0x000fe20008000000 */
[----:B------:R-:W-:Y:S01]  /*5e90*/  UMOV UR6, UR11 ;  /* 0x0000000b00067c82 */ /* 0x000fe20008000000 */
[----:B-1----:R-:W-:Y:S03]  /*5ea0*/  USHF.R.U32.HI UR8, URZ, UR9, UR4 ;  /* 0x00000009ff087299 */ /* 0x002fe60008011604 */
[----:B------:R-:W-:Y:S02]  /*5eb0*/  UMOV UR4, UR7 ;  /* 0x0000000700047c82 */ /* 0x000fe40008000000 */
[----:B------:R-:W-:Y:S02]  /*5ec0*/  USHF.R.U32.HI UR5, URZ, UR57, UR4 ;  /* 0x00000039ff057299 */ /* 0x000fe40008011604 */
[----:B------:R-:W-:Y:S02]  /*5ed0*/  USEL UR4, UR60, UR8, !UP0 ;  /* 0x000000083c047287 */ /* 0x000fe4000c000000 */
[----:B------:R-:W-:Y:S02]  /*5ee0*/  USHF.R.U32.HI UR8, URZ, UR9, UR6 ;  /* 0x00000009ff087299 */ /* 0x000fe40008011606 */
[----:B------:R-:W-:Y:S02]  /*5ef0*/  UIMAD.WIDE.U32 UR6, UR4, UR46, URZ ;  /* 0x0000002e040672a5 */ /* 0x000fe4000f8e00ff */
[----:B------:R-:W-:Y:S02]  /*5f00*/  USEL UR9, UR61, UR5, !UP1 ;  /* 0x000000053d097287 */ /* 0x000fe4000c800000 */
[----:B------:R-:W-:Y:S02]  /*5f10*/  USEL UR8, UR36, UR8, !UP0 ;  /* 0x0000000824087287 */ /* 0x000fe4000c000000 */
[----:B------:R-:W-:Y:S01]  /*5f20*/  UIMAD.WIDE.U32 UR10, UR9, UR46, URZ ;  /* 0x0000002e090a72a5 */ /* 0x000fe2000f8e00ff */
[----:B------:R-:W-:Y:S01]  /*5f30*/  UMOV UR6, UR7 ;  /* 0x0000000700067c82 */ /* 0x000fe20008000000 */
[----:B------:R-:W-:Y:S01]  /*5f40*/  UMOV UR5, UR13 ;  /* 0x0000000d00057c82 */ /* 0x000fe20008000000 */
[----:B------:R-:W-:Y:S02]  /*5f50*/  @UP2 USHF.R.U32.HI UR4, URZ, UR47, UR6 ;  /* 0x0000002fff042299 */ /* 0x000fe40008011606 */
[----:B------:R-:W-:Y:S02]  /*5f60*/  USHF.R.U32.HI UR5, URZ, UR57, UR5 ;  /* 0x00000039ff057299 */ /* 0x000fe40008011605 */
[----:B------:R-:W-:Y:S02]  /*5f70*/  UIMAD UR4, UR39, UR4, URZ ;  /* 0x00000004270472a4 */ /* 0x000fe4000f8e02ff */
[----:B------:R-:W-:Y:S02]  /*5f80*/  USEL UR5, UR37, UR5, !UP1 ;  /* 0x0000000525057287 */ /* 0x000fe4000c800000 */
[----:B------:R-:W-:Y:S01]  /*5f90*/  UISETP.GE.AND UP0, UPT, UR8, UR4, UPT ;  /* 0x000000040800728c */ /* 0x000fe2000bf06270 */
[----:B------:R-:W-:Y:S01]  /*5fa0*/  UMOV UR6, UR11 ;  /* 0x0000000b00067c82 */ /* 0x000fe20008000000 */
[----:B------:R-:W-:Y:S02]  /*5fb0*/  UIMAD.WIDE.U32 UR10, UR8, UR46, URZ ;  /* 0x0000002e080a72a5 */ /* 0x000fe4000f8e00ff */
[----:B------:R-:W-:Y:S04]  /*5fc0*/  @UP2 USHF.R.U32.HI UR9, URZ, UR47, UR6 ;  /* 0x0000002fff092299 */ /* 0x000fe80008011606 */
[----:B------:R-:W-:Y:S01]  /*5fd0*/  UIMAD UR6, UR39, UR9, URZ ;  /* 0x00000009270672a4 */ /* 0x000fe2000f8e02ff */
[----:B------:R-:W-:Y:S03]  /*5fe0*/  UMOV UR4, UR11 ;  /* 0x0000000b00047c82 */ /* 0x000fe60008000000 */
[----:B------:R-:W-:Y:S02]  /*5ff0*/  UISETP.GE.OR UP0, UPT, UR5, UR6, UP0 ;  /* 0x000000060500728c */ /* 0x000fe40008706670 */
[----:B------:R-:W-:Y:S02]  /*6000*/  USHF.R.U32.HI UR4, URZ, UR47, UR4 ;  /* 0x0000002fff047299 */ /* 0x000fe40008011604 */
[----:B------:R-:W-:Y:S02]  /*6010*/  UIMAD.WIDE.U32 UR6, UR5, UR46, URZ ;  /* 0x0000002e050672a5 */ /* 0x000fe4000f8e00ff */
[----:B------:R-:W-:Y:S02]  /*6020*/  USEL UR11, UR8, UR4, !UP2 ;  /* 0x00000004080b7287 */ /* 0x000fe4000d000000 */
[----:B------:R-:W-:Y:S02]  /*6030*/  UIADD3 UR6, UPT, UPT, -UR5, URZ, URZ ;  /* 0x000000ff05067290 */ /* 0x000fe4000fffe1ff */
[----:B------:R-:W-:Y:S02]  /*6040*/  UIADD3 UR10, UPT, UPT, -UR11, URZ, URZ ;  /* 0x000000ff0b0a7290 */ /* 0x000fe4000fffe1ff */
[----:B------:R-:W-:Y:S02]  /*6050*/  UIMAD UR6, UR45, UR6, UR37 ;  /* 0x000000062d0672a4 */ /* 0x000fe4000f8e0225 */
[----:B------:R-:W-:Y:S01]  /*6060*/  UIMAD UR10, UR39, UR10, UR8 ;  /* 0x0000000a270a72a4 */ /* 0x000fe2000f8e0208 */
[----:B------:R-:W-:Y:S01]  /*6070*/  @!UP0 UMOV UR4, UR7 ;  /* 0x0000000700048c82 */ /* 0x000fe20008000000 */
[----:B------:R-:W-:Y:S02]  /*6080*/  UIADD3 UR7, UPT, UPT, -UR8, URZ, URZ ;  /* 0x000000ff08077290 */ /* 0x000fe4000fffe1ff */
[----:B------:R-:W-:Y:S04]  /*6090*/  @!UP0 USHF.R.U32.HI UR4, URZ, UR47, UR4 ;  /* 0x0000002fff048299 */ /* 0x000fe80008011604 */
[----:B------:R-:W-:Y:S04]  /*60a0*/  @!UP0 USEL UR4, UR5, UR4, !UP2 ;  /* 0x0000000405048287 */ /* 0x000fe8000d000000 */
[----:B------:R-:W-:Y:S02]  /*60b0*/  @!UP0 UIMAD UR9, UR9, UR10, UR4 ;  /* 0x0000000a090982a4 */ /* 0x000fe4000f8e0204 */
[----:B------:R-:W-:Y:S02]  /*60c0*/  @!UP0 UIADD3 UR10, UPT, UPT, UR11, -UR4, URZ ;  /* 0x800000040b0a8290 */ /* 0x000fe4000fffe0ff */
[----:B------:R-:W-:Y:S02]  /*60d0*/  UIMAD UR4, UR58, UR7, UR36 ;  /* 0x000000073a0472a4 */ /* 0x000fe4000f8e0224 */
[----:B------:R-:W-:Y:S03]  /*60e0*/  @!UP0 UIMAD UR8, UR10, UR39, UR5 ;  /* 0x000000270a0882a4 */ /* 0x000fe6000f8e0205 */
[----:B------:R-:W-:Y:S02]  /*60f0*/  @!UP0 UMOV UR5, UR9 ;  /* 0x0000000900058c82 */ /* 0x000fe40008000000 */
[----:B------:R-:W-:Y:S02]  /*6100*/  UIMAD UR37, UR5, UR45, UR6 ;  /* 0x0000002d052572a4 */ /* 0x000fe4000f8e0206 */
[----:B------:R-:W-:Y:S11]  /*6110*/  UIMAD UR36, UR8, UR58, UR4 ;  /* 0x0000003a082472a4 */ /* 0x000ff6000f8e0204 */
[----:B------:R-:W-:Y:S01]  /*6120*/  @!UPT UIADD3 URZ, UPT, UPT, URZ, URZ, URZ ;  /* 0x000000fffffff290 */ /* 0x000fe2000fffe0ff */
.L_x_80:
[----:B------:R-:W1:Y:S01]  /*6130*/  LDCU UR11, c[0x0][0x388] ;  /* 0x00007100ff0b77ac */ /* 0x000e620008000800 */
[----:B------:R-:W-:Y:S01]  /*6140*/  R2UR UR6, R3 ;  /* 0x00000000030672ca */ /* 0x000fe200000e0000 */
[----:B------:R-:W-:Y:S01]  /*6150*/  BSSY.RECONVERGENT B6, `(.L_x_81) ;  /* 0x0000074000067945 */ /* 0x000fe20003800200 */
[----:B------:R-:W-:Y:S01]  /*6160*/  IABS R0, R0 ;  /* 0x0000000000007213 */ /* 0x000fe20000000000 */
[----:B------:R-:W-:Y:S01]  /*6170*/  USHF.L.U32 UR42, UR24, 0x7, URZ ;  /* 0x00000007182a7899 */ /* 0x000fe200080006ff */
[----:B------:R-:W-:Y:S03]  /*6180*/  @P0 SHF.R.U32.HI R4, RZ, 0x10, R5 ;  /* 0x00000010ff040819 */ /* 0x000fe60000011605 */
[----:B------:R-:W-:Y:S01]  /*6190*/  IMAD.MOV R0, RZ, RZ, -R0 ;  /* 0x000000ffff007224 */ /* 0x000fe200078e0a00 */
[----:B------:R-:W-:Y:S02]  /*61a0*/  @P0 R2UR UR63, R4 ;  /* 0x00000000043f02ca */ /* 0x000fe400000e0000 */
[----:B------:R-:W-:Y:S02]  /*61b0*/  LOP3.LUT P0, RZ, R52, 0x1b0, RZ, 0xc0, !PT ;  /* 0x000001b034ff7812 */ /* 0x000fe4000780c0ff */
[----:B------:R-:W-:Y:S01]  /*61c0*/  R2UR UR9, R0 ;  /* 0x00000000000972ca */ /* 0x000fe200000e0000 */
[----:B------:R-:W2:Y:S10]  /*61d0*/  I2F.RP R3, UR6 ;  /* 0x0000000600037d06 */ /* 0x000eb40008209400 */
[----:B--2---:R-:W2:Y:S01]  /*61e0*/  MUFU.RCP R3, R3 ;  /* 0x0000000300037308 */ /* 0x004ea20000001000 */
[----:B-1----:R-:W-:Y:S05]  /*61f0*/  IMAD.U32 R8, RZ, RZ, UR11 ;  /* 0x0000000bff087e24 */ /* 0x002fea000f8e00ff */
[----:B------:R-:W-:Y:S04]  /*6200*/  IABS R8, R8 ;  /* 0x0000000800087213 */ /* 0x000fe80000000000 */
[----:B------:R-:W1:Y:S01]  /*6210*/  I2F.RP R10, R8 ;  /* 0x00000008000a7306 */ /* 0x000e620000209400 */
[----:B--2---:R-:W-:Y:S09]  /*6220*/  VIADD R3, R3, 0xffffffe ;  /* 0x0ffffffe03037836 */ /* 0x004ff20000000000 */
[----:B------:R-:W2:Y:S10]  /*6230*/  F2I.FTZ.U32.TRUNC.NTZ R3, R3 ;  /* 0x0000000300037305 */ /* 0x000eb4000021f000 */
[----:B-1----:R-:W1:Y:S01]  /*6240*/  MUFU.RCP R10, R10 ;  /* 0x0000000a000a7308 */ /* 0x002e620000001000 */
[----:B--2---:R-:W-:Y:S01]  /*6250*/  R2UR UR5, R3 ;  /* 0x00000000030572ca */ /* 0x004fe200000e0000 */
[----:B------:R-:W-:Y:S05]  /*6260*/  IMAD.U32 R3, RZ, RZ, UR20 ;  /* 0x00000014ff037e24 */ /* 0x000fea000f8e00ff */
[----:B------:R-:W-:Y:S04]  /*6270*/  IABS R3, R3 ;  /* 0x0000000300037213 */ /* 0x000fe80000000000 */
[----:B------:R-:W-:Y:S01]  /*6280*/  R2UR UR8, R3 ;  /* 0x00000000030872ca */ /* 0x000fe200000e0000 */
[----:B-1----:R-:W-:Y:S02]  /*6290*/  VIADD R10, R10, 0xffffffe ;  /* 0x0ffffffe0a0a7836 */ /* 0x002fe40000000000 */
[----:B------:R-:W-:Y:S02]  /*62a0*/  UIADD3 UR4, UPT, UPT, URZ, -UR5, URZ ;  /* 0x80000005ff047290 */ /* 0x000fe4000fffe0ff */
[----:B------:R-:W1:Y:S02]  /*62b0*/  F2I.FTZ.U32.TRUNC.NTZ R11, R10 ;  /* 0x0000000a000b7305 */ /* 0x000e64000021f000 */
[----:B------:R-:W-:Y:S03]  /*62c0*/  UIMAD UR7, UR4, UR6, URZ ;  /* 0x00000006040772a4 */ /* 0x000fe6000f8e02ff */
[----:B------:R-:W-:Y:S02]  /*62d0*/  UMOV UR4, URZ ;  /* 0x000000ff00047c82 */ /* 0x000fe40008000000 */
[----:B------:R-:W-:Y:S07]  /*62e0*/  UIMAD.WIDE.U32 UR4, UR5, UR7, UR4 ;  /* 0x00000007050472a5 */ /* 0x000fee000f8e0004 */
[----:B------:R-:W-:Y:S01]  /*62f0*/  UMOV UR4, UR5 ;  /* 0x0000000500047c82 */ /* 0x000fe20008000000 */
[--C-:B-1----:R-:W-:Y:S01]  /*6300*/  IMAD.MOV R3, RZ, RZ, -R11.reuse ;  /* 0x000000ffff037224 */ /* 0x102fe200078e0a0b */
[----:B------:R-:W-:Y:S01]  /*6310*/  UIMAD.WIDE.U32 UR4, UR4, UR8, URZ ;  /* 0x00000008040472a5 */ /* 0x000fe2000f8e00ff */
[----:B------:R-:W-:Y:S02]  /*6320*/  IMAD.MOV.U32 R10, RZ, RZ, RZ ;  /* 0x000000ffff0a7224 */ /* 0x000fe400078e00ff */
[----:B------:R-:W-:Y:S04]  /*6330*/  IMAD R3, R3, R8, RZ ;  /* 0x0000000803037224 */ /* 0x000fe800078e02ff */
[----:B------:R-:W-:Y:S01]  /*6340*/  UMOV UR43, UR5 ;  /* 0x00000005002b7c82 */ /* 0x000fe20008000000 */
[----:B------:R-:W-:Y:S01]  /*6350*/  IMAD.HI.U32 R11, R11, R3, R10 ;  /* 0x000000030b0b7227 */ /* 0x000fe200078e000a */
[----:B------:R-:W-:Y:S04]  /*6360*/  UIMAD UR4, UR43, UR9, UR8 ;  /* 0x000000092b0472a4 */ /* 0x000fe8000f8e0208 */
[----:B------:R-:W-:Y:S11]  /*6370*/  UISETP.GT.U32.AND UP0, UPT, UR6, UR4, UPT ;  /* 0x000000040600728c */ /* 0x000ff6000bf04070 */
[----:B------:R-:W-:Y:S02]  /*6380*/  @!UP0 UIADD3 UR4, UPT, UPT, UR4, -UR6, URZ ;  /* 0x8000000604048290 */ /* 0x000fe4000fffe0ff */
[----:B------:R-:W-:Y:S02]  /*6390*/  @!UP0 UIADD3 UR43, UPT, UPT, UR43, 0x1, URZ ;  /* 0x000000012b2b8890 */ /* 0x000fe4000fffe0ff */
[----:B------:R-:W-:Y:S02]  /*63a0*/  UISETP.GE.U32.AND UP2, UPT, UR4, UR6, UPT ;  /* 0x000000060400728c */ /* 0x000fe4000bf46070 */
[----:B------:R-:W-:Y:S02]  /*63b0*/  ULOP3.LUT UR4, UR20, UR52, URZ, 0x3c, !UPT ;  /* 0x0000003414047292 */ /* 0x000fe4000f8e3cff */
[----:B------:R-:W-:Y:S02]  /*63c0*/  UISETP.NE.AND UP0, UPT, UR52, URZ, UPT ;  /* 0x000000ff3400728c */ /* 0x000fe4000bf05270 */
[----:B------:R-:W-:Y:S05]  /*63d0*/  UISETP.GE.AND UP1, UPT, UR4, URZ, UPT ;  /* 0x000000ff0400728c */ /* 0x000fea000bf26270 */
[----:B------:R-:W-:Y:S06]  /*63e0*/  @UP2 UIADD3 UR43, UPT, UPT, UR43, 0x1, URZ ;  /* 0x000000012b2b2890 */ /* 0x000fec000fffe0ff */
[----:B------:R-:W-:Y:S02]  /*63f0*/  @!UP1 UIADD3 UR43, UPT, UPT, -UR43, URZ, URZ ;  /* 0x000000ff2b2b9290 */ /* 0x000fe4000fffe1ff */
[----:B------:R-:W-:Y:S02]  /*6400*/  UISETP.NE.AND UP1, UPT, UR38, 0x1, UPT ;  /* 0x000000012600788c */ /* 0x000fe4000bf25270 */
[----:B------:R-:W-:Y:S06]  /*6410*/  @!UP0 ULOP3.LUT UR43, URZ, UR52, URZ, 0x33, !UPT ;  /* 0x00000034ff2b8292 */ /* 0x000fec000f8e33ff */
[----:B------:R-:W-:Y:S03]  /*6420*/  MOV R0, UR43 ;  /* 0x0000002b00007c02 */ /* 0x000fe60008000f00 */
[----:B------:R-:W1:Y:S01]  /*6430*/  @!UP1 LDCU.128 UR12, c[0x0][0xb10] ;  /* 0x00016200ff0c97ac */ /* 0x000e620008000c00 */
[----:B------:R-:W-:Y:S05]  /*6440*/  IABS R0, R0 ;  /* 0x0000000000007213 */ /* 0x000fea0000000000 */
[----:B------:R-:W-:Y:S01]  /*6450*/  IMAD.HI.U32 R11, R11, R0, RZ ;  /* 0x000000000b0b7227 */ /* 0x000fe200078e00ff */
[----:B------:R-:W2:Y:S03]  /*6460*/  @!UP1 LDCU UR10, c[0x0][0xb20] ;  /* 0x00016400ff0a97ac */ /* 0x000ea60008000800 */
[----:B------:R-:W-:Y:S01]  /*6470*/  IMAD.MOV R3, RZ, RZ, -R11 ;  /* 0x000000ffff037224 */ /* 0x000fe200078e0a0b */
[----:B------:R-:W3:Y:S03]  /*6480*/  @!UP1 LDCU UR5, c[0x0][0xb0c] ;  /* 0x00016180ff0597ac */ /* 0x000ee60008000800 */
[C---:B------:R-:W-:Y:S01]  /*6490*/  IMAD R0, R8.reuse, R3, R0 ;  /* 0x0000000308007224 */ /* 0x040fe200078e0200 */
[----:B-1----:R-:W-:Y:S04]  /*64a0*/  UIMAD.WIDE.U32 UR6, UR36, UR15, URZ ;  /* 0x0000000f240672a5 */ /* 0x002fe8000f8e00ff */
[----:B------:R-:W-:Y:S01]  /*64b0*/  ISETP.GT.U32.AND P1, PT, R8, R0, PT ;  /* 0x000000000800720c */ /* 0x000fe20003f24070 */
[----:B------:R-:W-:Y:S02]  /*64c0*/  UIMAD.WIDE.U32 UR8, UR37, UR12, URZ ;  /* 0x0000000c250872a5 */ /* 0x000fe4000f8e00ff */
[----:B------:R-:W-:Y:S02]  /*64d0*/  @!UP1 UISETP.NE.AND UP0, UPT, UR14, 0x1, UPT ;  /* 0x000000010e00988c */ /* 0x000fe4000bf05270 */
[----:B------:R-:W-:Y:S01]  /*64e0*/  ULOP3.LUT UR8, UR43, UR11, URZ, 0x3c, !UPT ;  /* 0x0000000b2b087292 */ /* 0x000fe2000f8e3cff */
[----:B------:R-:W-:Y:S02]  /*64f0*/  @!UP1 UMOV UR6, UR7 ;  /* 0x0000000700069c82 */ /* 0x000fe40008000000 */
[----:B------:R-:W-:Y:S01]  /*6500*/  @!UP1 UMOV UR4, UR9 ;  /* 0x0000000900049c82 */ /* 0x000fe20008000000 */
[----:B--2---:R-:W-:Y:S02]  /*6510*/  @!UP1 USHF.R.U32.HI UR6, URZ, UR10, UR6 ;  /* 0x0000000aff069299 */ /* 0x004fe40008011606 */
[----:B---3--:R-:W-:Y:S02]  /*6520*/  @!UP1 UISETP.NE.AND UP2, UPT, UR5, 0x1, UPT ;  /* 0x000000010500988c */ /* 0x008fe4000bf45270 */
[----:B------:R-:W-:Y:S01]  /*6530*/  @!UP1 USHF.R.U32.HI UR4, URZ, UR13, UR4 ;  /* 0x0000000dff049299 */ /* 0x000fe20008011604 */
[----:B------:R-:W-:Y:S01]  /*6540*/  @!P1 IMAD.IADD R0, R0, 0x1, -R8 ;  /* 0x0000000100009824 */ /* 0x000fe200078e0a08 */
[----:B------:R-:W-:Y:S01]  /*6550*/  @!UP1 USEL UR6, UR36, UR6, !UP0 ;  /* 0x0000000624069287 */ /* 0x000fe2000c000000 */
[----:B------:R-:W-:Y:S01]  /*6560*/  @!P1 IADD3 R11, PT, PT, R11, 0x1, RZ ;  /* 0x000000010b0b9810 */ /* 0x000fe20007ffe0ff */
[----:B------:R-:W-:Y:S02]  /*6570*/  @!UP1 USEL UR7, UR37, UR4, !UP2 ;  /* 0x0000000425079287 */ /* 0x000fe4000d000000 */
[----:B------:R-:W-:Y:S01]  /*6580*/  UISETP.GE.AND UP0, UPT, UR8, URZ, UPT ;  /* 0x000000ff0800728c */ /* 0x000fe2000bf06270 */
[----:B------:R-:W-:Y:S01]  /*6590*/  ISETP.GE.U32.AND P2, PT, R0, R8, PT ;  /* 0x000000080000720c */ /* 0x000fe20003f46070 */
[----:B------:R-:W-:Y:S02]  /*65a0*/  UISETP.NE.AND UP2, UPT, UR11, URZ, UPT ;  /* 0x000000ff0b00728c */ /* 0x000fe4000bf45270 */
[----:B------:R-:W-:Y:S02]  /*65b0*/  @!UP1 UIADD3 UR4, UPT, UPT, -UR7, UR6, URZ ;  /* 0x0000000607049290 */ /* 0x000fe4000fffe1ff */
[----:B------:R-:W-:Y:S02]  /*65c0*/  @!UP1 UIADD3 UR6, UPT, UPT, UR7, -UR6, URZ ;  /* 0x8000000607069290 */ /* 0x000fe4000fffe0ff */
[----:B------:R-:W-:Y:S02]  /*65d0*/  @!UP1 UIMAD UR37, UR4, UR5, UR37 ;  /* 0x00000005042592a4 */ /* 0x000fe4000f8e0225 */
[----:B------:R-:W-:Y:S02]  /*65e0*/  UIADD3 UR4, UPT, UPT, -UR43, URZ, URZ ;  /* 0x000000ff2b047290 */ /* 0x000fe4000fffe1ff */
[----:B------:R-:W-:Y:S02]  /*65f0*/  @!UP1 UIMAD UR36, UR6, UR14, UR36 ;  /* 0x0000000e062492a4 */ /* 0x000fe4000f8e0224 */
[----:B------:R-:W-:Y:S01]  /*6600*/  UIMAD UR5, UR52, UR4, UR20 ;  /* 0x00000004340572a4 */ /* 0x000fe2000f8e0214 */
[----:B------:R-:W-:Y:S03]  /*6610*/  @P2 VIADD R11, R11, 0x1 ;  /* 0x000000010b0b2836 */ /* 0x000fe60000000000 */
[----:B------:R-:W-:Y:S02]  /*6620*/  USHF.L.U32 UR51, UR5, 0x6, URZ ;  /* 0x0000000605337899 */ /* 0x000fe400080006ff */
[----:B------:R-:W-:Y:S11]  /*6630*/  R2UR UR44, R11 ;  /* 0x000000000b2c72ca */ /* 0x000ff600000e0000 */
[----:B------:R-:W-:Y:S02]  /*6640*/  @!UPT UIADD3 URZ, UPT, UPT, URZ, URZ, URZ ;  /* 0x000000fffffff290 */ /* 0x000fe4000fffe0ff */
[----:B------:R-:W-:Y:S02]  /*6650*/  @!UP0 UIADD3 UR44, UPT, UPT, -UR44, URZ, URZ ;  /* 0x000000ff2c2c8290 */ /* 0x000fe4000fffe1ff */
[----:B------:R-:W-:Y:S04]  /*6660*/  @!UP2 ULOP3.LUT UR44, URZ, UR11, URZ, 0x33, !UPT ;  /* 0x0000000bff2ca292 */ /* 0x000fe8000f8e33ff */
[----:B------:R-:W-:Y:S04]  /*6670*/  UIADD3 UR4, UPT, UPT, -UR44, URZ, URZ ;  /* 0x000000ff2c047290 */ /* 0x000fe8000fffe1ff */
[----:B------:R-:W-:Y:S01]  /*6680*/  UIMAD UR43, UR11, UR4, UR43 ;  /* 0x000000040b2b72a4 */ /* 0x000fe2000f8e022b */
[----:B------:R-:W-:Y:S11]  /*6690*/  @!P0 BRA `(.L_x_82) ;  /* 0x00000000007c8947 */ /* 0x000ff60003800000 */
[----:B------:R-:W1:Y:S01]  /*66a0*/  LDCU.64 UR8, c[0x4][0x80] ;  /* 0x01001000ff0877ac */ /* 0x000e620008000a00 */
[----:B------:R-:W-:Y:S01]  /*66b0*/  MOV R16, 0x0 ;  /* 0x0000000000107802 */ /* 0x000fe20000000f00 */
[----:B------:R-:W-:Y:S02]  /*66c0*/  HFMA2 R12, -RZ, RZ, 0, 5.9604644775390625e-08 ;  /* 0x00000001ff0c7431 */ /* 0x000fe400000001ff */
[----:B------:R-:W-:Y:S01]  /*66d0*/  IMAD.MOV.U32 R8, RZ, RZ, 0x70 ;  /* 0x00000070ff087424 */ /* 0x000fe200078e00ff */
[----:B------:R2:W3:Y:S01]  /*66e0*/  LDC.64 R14, c[0x4][R16] ;  /* 0x01000000100e7b82 */ /* 0x0004e20000000a00 */
[----:B------:R-:W4:Y:S01]  /*66f0*/  LDCU.64 UR6, c[0x4][0x88] ;  /* 0x01001100ff0677ac */ /* 0x000f220008000a00 */
[----:B------:R-:W-:Y:S01]  /*6700*/  IMAD.MOV.U32 R13, RZ, RZ, RZ ;  /* 0x000000ffff0d7224 */ /* 0x000fe200078e00ff */
[----:B------:R-:W2:Y:S01]  /*6710*/  LDCU.64 UR4, c[0x4][0x8] ;  /* 0x01000100ff0477ac */ /* 0x000ea20008000a00 */
[----:B-1----:R-:W-:Y:S01]  /*6720*/  MOV R5, UR9 ;  /* 0x0000000900057c02 */ /* 0x002fe20008000f00 */
[----:B------:R-:W-:Y:S01]  /*6730*/  IMAD.U32 R4, RZ, RZ, UR8 ;  /* 0x00000008ff047e24 */ /* 0x000fe2000f8e00ff */
[----:B----4-:R-:W-:Y:S01]  /*6740*/  MOV R7, UR7 ;  /* 0x0000000700077c02 */ /* 0x010fe20008000f00 */
[----:B------:R-:W-:Y:S01]  /*6750*/  IMAD.U32 R6, RZ, RZ, UR6 ;  /* 0x00000006ff067e24 */ /* 0x000fe2000f8e00ff */
[----:B--2---:R-:W-:Y:S01]  /*6760*/  MOV R11, UR5 ;  /* 0x00000005000b7c02 */ /* 0x004fe20008000f00 */
[----:B------:R-:W-:Y:S02]  /*6770*/  IMAD.U32 R10, RZ, RZ, UR4 ;  /* 0x00000004ff0a7e24 */ /* 0x000fe4000f8e00ff */
[----:B------:R-:W-:Y:S07]  /*6780*/  LEPC R20, `(.L_x_83) ;  /* 0x000000001014794e */ /* 0x000fee0000000000 */
[----:B---3-5:R-:W-:Y:S05]  /*6790*/  CALL.ABS.NOINC R14 ;  /* 0x000000000e007343 */ /* 0x028fea0003c00000 */
.L_x_83:
[----:B------:R-:W1:Y:S01]  /*67a0*/  LDCU.64 UR8, c[0x4][0x80] ;  /* 0x01001000ff0877ac */ /* 0x000e620008000a00 */
[----:B------:R-:W2:Y:S01]  /*67b0*/  LDC.64 R16, c[0x4][R16] ;  /* 0x0100000010107b82 */ /* 0x000ea20000000a00 */
[----:B------:R-:W-:Y:S02]  /*67c0*/  HFMA2 R12, -RZ, RZ, 0, 5.9604644775390625e-08 ;  /* 0x00000001ff0c7431 */ /* 0x000fe400000001ff */
[----:B------:R-:W-:Y:S02]  /*67d0*/  IMAD.MOV.U32 R8, RZ, RZ, 0x70 ;  /* 0x00000070ff087424 */ /* 0x000fe400078e00ff */
[----:B------:R-:W-:Y:S01]  /*67e0*/  IMAD.MOV.U32 R13, RZ, RZ, RZ ;  /* 0x000000ffff0d7224 */ /* 0x000fe200078e00ff */
[----:B------:R-:W3:Y:S01]  /*67f0*/  LDCU.64 UR6, c[0x4][0x88] ;  /* 0x01001100ff0677ac */ /* 0x000ee20008000a00 */
[----:B------:R-:W4:Y:S01]  /*6800*/  LDCU.64 UR4, c[0x4][0x8] ;  /* 0x01000100ff0477ac */ /* 0x000f220008000a00 */
[----:B-1----:R-:W-:Y:S02]  /*6810*/  MOV R4, UR8 ;  /* 0x0000000800047c02 */ /* 0x002fe40008000f00 */
[----:B------:R-:W-:Y:S02]  /*6820*/  MOV R5, UR9 ;  /* 0x0000000900057c02 */ /* 0x000fe40008000f00 */
[----:B---3--:R-:W-:Y:S01]  /*6830*/  MOV R7, UR7 ;  /* 0x0000000700077c02 */ /* 0x008fe20008000f00 */
[----:B------:R-:W-:Y:S01]  /*6840*/  IMAD.U32 R6, RZ, RZ, UR6 ;  /* 0x00000006ff067e24 */ /* 0x000fe2000f8e00ff */
[----:B----4-:R-:W-:Y:S01]  /*6850*/  MOV R11, UR5 ;  /* 0x00000005000b7c02 */ /* 0x010fe20008000f00 */
[----:B------:R-:W-:Y:S02]  /*6860*/  IMAD.U32 R10, RZ, RZ, UR4 ;  /* 0x00000004ff0a7e24 */ /* 0x000fe4000f8e00ff */
[----:B------:R-:W-:Y:S07]  /*6870*/  LEPC R20, `(.L_x_82) ;  /* 0x000000001014794e */ /* 0x000fee0000000000 */
[----:B--2---:R-:W-:Y:S05]  /*6880*/  CALL.ABS.NOINC R16 ;  /* 0x0000000010007343 */ /* 0x004fea0003c00000 */
.L_x_82:
[----:B------:R-:W-:Y:S05]  /*6890*/  BSYNC.RECONVERGENT B6 ;  /* 0x0000000000067941 */ /* 0x000fea0003800200 */
.L_x_81:
[----:B------:R-:W-:Y:S02]  /*68a0*/  R2UR UR6, R65 ;  /* 0x00000000410672ca */ /* 0x000fe400000e0000 */
[----:B------:R-:W-:Y:S02]  /*68b0*/  R2UR UR5, R64 ;  /* 0x00000000400572ca */ /* 0x000fe400000e0000 */
[----:B------:R-:W-:Y:S02]  /*68c0*/  R2UR UR4, R63 ;  /* 0x000000003f0472ca */ /* 0x000fe400000e0000 */
[----:B------:R-:W-:Y:S02]  /*68d0*/  ISETP.NE.U32.AND P4, PT, R50, RZ, PT ;  /* 0x000000ff3200720c */ /* 0x000fe40003f85070 */
[----:B------:R-:W-:Y:S02]  /*68e0*/  ISETP.NE.U32.AND P2, PT, RZ, UR54, PT ;  /* 0x00000036ff007c0c */ /* 0x000fe4000bf45070 */
[----:B------:R-:W-:Y:S02]  /*68f0*/  ISETP.NE.AND.EX P4, PT, R51, RZ, PT, P4 ;  /* 0x000000ff3300720c */ /* 0x000fe40003f85340 */
[----:B------:R-:W-:Y:S01]  /*6900*/  ISETP.NE.AND.EX P2, PT, RZ, UR55, PT, P2 ;  /* 0x00000037ff007c0c */ /* 0x000fe2000bf45320 */
[----:B------:R-:W-:Y:S02]  /*6910*/  UISETP.NE.AND UP2, UPT, UR6, URZ, UPT ;  /* 0x000000ff0600728c */ /* 0x000fe4000bf45270 */
[----:B------:R-:W-:Y:S04]  /*6920*/  UISETP.NE.U32.AND UP0, UPT, UR5, URZ, UPT ;  /* 0x000000ff0500728c */ /* 0x000fe8000bf05070 */
[----:B------:R-:W-:Y:S01]  /*6930*/  UISETP.NE.AND.EX UP1, UPT, UR4, URZ, UPT, UP0 ;  /* 0x000000ff0400728c */ /* 0x000fe2000bf25300 */
[----:B------:R-:W-:Y:S01]  /*6940*/  PLOP3.LUT P1, PT, PT, PT, UP2, 0x80, 0x8 ;  /* 0x000000000008781c */ /* 0x000fe20003f2f028 */
[----:B------:R-:W-:Y:S03]  /*6950*/  UPLOP3.LUT UP0, UPT, UPT, UPT, UPT, 0x40, 0x4 ;  /* 0x000000000004789c */ /* 0x000fe60003f0e870 */
[----:B------:R-:W-:Y:S06]  /*6960*/  @UP2 UPLOP3.LUT UP0, UPT, UPT, UPT, UP1, 0x80, 0x8 ;  /* 0x000000000008289c */ /* 0x000fec0003f0f010 */
[----:B------:R-:W-:Y:S01]  /*6970*/  PLOP3.LUT P0, PT, PT, PT, UP0, 0x80, 0x8 ;  /* 0x000000000008781c */ /* 0x000fe20003f0f008 */
[----:B------:R-:W-:Y:S01]  /*6980*/  @!UPT UIADD3 URZ, UPT, UPT, URZ, URZ, URZ ;  /* 0x000000fffffff290 */ /* 0x000fe2000fffe0ff */
[----:B------:R-:W-:Y:S11]  /*6990*/  BRA.U !UP1, `(.L_x_84) ;  /* 0x0000000109407547 */ /* 0x000ff6000b800000 */
[----:B------:R-:W-:Y:S01]  /*69a0*/  UISETP.NE.U32.AND UP0, UPT, UR54, URZ, UPT ;  /* 0x000000ff3600728c */ /* 0x000fe2000bf05070 */
[----:B------:R-:W-:Y:S01]  /*69b0*/  R2UR UR6, R64 ;  /* 0x00000000400672ca */ /* 0x000fe200000e0000 */
[----:B------:R-:W1:Y:S01]  /*69c0*/  LDCU.64 UR8, c[0x0][0x358] ;  /* 0x00006b00ff0877ac */ /* 0x000e620008000a00 */
[----:B------:R-:W-:Y:S02]  /*69d0*/  HFMA2 R61, -RZ, RZ, 0, 5.9604644775390625e-08 ;  /* 0x00000001ff3d7431 */ /* 0x000fe400000001ff */
[----:B------:R-:W-:Y:S01]  /*69e0*/  IMAD.MOV.U32 R0, RZ, RZ, 0x1 ;  /* 0x00000001ff007424 */ /* 0x000fe200078e00ff */
[----:B------:R-:W-:Y:S06]  /*69f0*/  UISETP.NE.AND.EX UP0, UPT, UR55, URZ, UPT, UP0 ;  /* 0x000000ff3700728c */ /* 0x000fec000bf05300 */
[----:B------:R-:W-:Y:S05]  /*6a00*/  PLOP3.LUT P3, PT, PT, PT, UP0, 0x80, 0x8 ;  /* 0x000000000008781c */ /* 0x000fea0003f6f008 */
[----:B------:R-:W2:Y:S01]  /*6a10*/  @UP0 LDCU.64 UR4, c[0x0][0x888] ;  /* 0x00011100ff0407ac */ /* 0x000ea20008000a00 */
[----:B------:R-:W-:Y:S07]  /*6a20*/  @UP0 UIMAD UR6, UR49, UR6, URZ ;  /* 0x00000006310602a4 */ /* 0x000fee000f8e02ff */
[----:B------:R-:W-:Y:S01]  /*6a30*/  @!P3 PRMT R61, R0, 0x7610, R61 ;  /* 0x00007610003db816 */ /* 0x000fe2000000003d */
[----:B--2---:R-:W-:Y:S06]  /*6a40*/  @UP0 UIMAD.WIDE UR4, UR6, 0x4, UR4 ;  /* 0x00000004060408a5 */ /* 0x004fec000f8e0204 */
[----:B------:R-:W-:Y:S02]  /*6a50*/  IMAD.U32 R4, RZ, RZ, UR4 ;  /* 0x00000004ff047e24 */ /* 0x000fe4000f8e00ff */
[----:B------:R-:W-:Y:S03]  /*6a60*/  IMAD.U32 R5, RZ, RZ, UR5 ;  /* 0x00000005ff057e24 */ /* 0x000fe6000f8e00ff */
[----:B------:R-:W2:Y:S02]  /*6a70*/  @!UP0 LDCU UR4, c[0x0][0x880] ;  /* 0x00011000ff0487ac */ /* 0x000ea40008000800 */
[----:B-1---5:R1:W5:Y:S02]  /*6a80*/  @P3 LDG.E R27, desc[UR8][R4.64] ;  /* 0x00000008041b3981 */ /* 0x022364000c1e1900 */
[----:B-12---:R-:W-:Y:S02]  /*6a90*/  @!P3 MOV R27, UR4 ;  /* 0x00000004001bbc02 */ /* 0x006fe40008000f00 */
.L_x_84:
[----:B------:R-:W-:Y:S05]  /*6aa0*/  @!P4 BRA `(.L_x_85) ;  /* 0x000000000024c947 */ /* 0x000fea0003800000 */
[----:B------:R-:W-:Y:S01]  /*6ab0*/  ISETP.NE.U32.AND P3, PT, R48, RZ, PT ;  /* 0x000000ff3000720c */ /* 0x000fe20003f65070 */
[----:B------:R-:W1:Y:S03]  /*6ac0*/  LDCU.64 UR4, c[0x0][0x358] ;  /* 0x00006b00ff0477ac */ /* 0x000e660008000a00 */
[----:B------:R-:W-:Y:S11]  /*6ad0*/  ISETP.NE.AND.EX P3, PT, R49, RZ, PT, P3 ;  /* 0x000000ff3100720c */ /* 0x000ff60003f65330 */
[----:B------:R-:W-:Y:S02]  /*6ae0*/  @!UPT UIADD3 URZ, UPT, UPT, URZ, URZ, URZ ;  /* 0x000000fffffff290 */ /* 0x000fe4000fffe0ff */
[----:B------:R-:W2:Y:S01]  /*6af0*/  @P3 LDC.64 R4, c[0x0][0x8a8] ;  /* 0x00022a00ff043b82 */ /* 0x000ea20000000a00 */
[----:B------:R-:W-:Y:S04]  /*6b00*/  @P3 IMAD R0, R50, UR49, RZ ;  /* 0x0000003132003c24 */ /* 0x000fe8000f8e02ff */
[----:B--2---:R-:W-:Y:S05]  /*6b10*/  @P3 IMAD.WIDE R4, R0, 0x4, R4 ;  /* 0x0000000400043825 */ /* 0x004fea00078e0204 */
[----:B-1---5:R1:W5:Y:S02]  /*6b20*/  @P3 LDG.E R24, desc[UR4][R4.64] ;  /* 0x0000000404183981 */ /* 0x022364000c1e1900 */
[----:B-1----:R-:W2:Y:S02]  /*6b30*/  @!P3 LDC R24, c[0x0][0x8a0] ;  /* 0x00022800ff18bb82 */ /* 0x002ea40000000800 */
.L_x_85:
[----:B-----5:R-:W-:Y:S01]  /*6b40*/  FSETP.NEU.AND P3, PT, R27, RZ, PT ;  /* 0x000000ff1b00720b */ /* 0x020fe20003f6d000 */
[----:B------:R-:W-:Y:S01]  /*6b50*/  BSSY B1, `(.L_x_86) ;  /* 0x0000039000017945 */ /* 0x000fe20003800000 */
[----:B------:R-:W-:Y:S01]  /*6b60*/  SEL R4, RZ, 0xffffffff, P2 ;  /* 0xffffffffff047807 */ /* 0x000fe20001000000 */
[----:B------:R-:W-:Y:S01]  /*6b70*/  IMAD.MOV.U32 R73, RZ, RZ, 0x1 ;  /* 0x00000001ff497424 */ /* 0x000fe200078e00ff */
[----:B------:R-:W-:Y:S01]  /*6b80*/  @P1 LOP3.LUT P2, RZ, R61, 0xff, RZ, 0xc0, !PT ;  /* 0x000000ff3dff1812 */ /* 0x000fe2000784c0ff */
[----:B------:R-:W-:Y:S01]  /*6b90*/  IMAD.IADD R25, R23, 0x1, R2 ;  /* 0x0000000117197824 */ /* 0x000fe200078e0202 */
[----:B------:R-:W-:Y:S01]  /*6ba0*/  @P1 SEL R0, RZ, 0xffffffff, P3 ;  /* 0xffffffffff001807 */ /* 0x000fe20001800000 */
[----:B------:R-:W-:Y:S01]  /*6bb0*/  IMAD R70, R59, -0x10, R67 ;  /* 0xfffffff03b467824 */ /* 0x000fe200078e0243 */
[----:B------:R-:W-:Y:S01]  /*6bc0*/  LOP3.LUT R57, R57, 0x1, RZ, 0x3c, !PT ;  /* 0x0000000139397812 */ /* 0x000fe200078e3cff */
[----:B------:R-:W-:Y:S01]  /*6bd0*/  IMAD.MOV.U32 R72, RZ, RZ, RZ ;  /* 0x000000ffff487224 */ /* 0x000fe200078e00ff */
[----:B------:R-:W-:Y:S02]  /*6be0*/  @P0 SEL R0, R4, R0, !P2 ;  /* 0x0000000004000207 */ /* 0x000fe40005000000 */
[----:B------:R-:W-:Y:S02]  /*6bf0*/  CS2R R38, SRZ ;  /* 0x0000000000267805 */ /* 0x000fe4000001ff00 */
[----:B------:R-:W-:Y:S02]  /*6c00*/  LEA R71, R22, UR48, 0x3 ;  /* 0x0000003016477c11 */ /* 0x000fe4000f8e18ff */
[----:B------:R-:W-:Y:S02]  /*6c10*/  CS2R R36, SRZ ;  /* 0x0000000000247805 */ /* 0x000fe4000001ff00 */
[----:B------:R-:W-:Y:S02]  /*6c20*/  @P1 LOP3.LUT R0, R0, 0x1, RZ, 0xc0, !PT ;  /* 0x0000000100001812 */ /* 0x000fe400078ec0ff */
[----:B------:R-:W-:Y:S02]  /*6c30*/  CS2R R34, SRZ ;  /* 0x0000000000227805 */ /* 0x000fe4000001ff00 */
[----:B------:R-:W-:Y:S02]  /*6c40*/  PLOP3.LUT P2, PT, PT, PT, UP1, 0x80, 0x8 ;  /* 0x000000000008781c */ /* 0x000fe40003f4f018 */
[----:B------:R-:W-:Y:S02]  /*6c50*/  CS2R R32, SRZ ;  /* 0x0000000000207805 */ /* 0x000fe4000001ff00 */
[----:B------:R-:W-:Y:S02]  /*6c60*/  ISETP.NE.U32.OR P5, PT, R0, 0x1, !P1 ;  /* 0x000000010000780c */ /* 0x000fe40004fa5470 */
[----:B------:R-:W-:Y:S02]  /*6c70*/  CS2R R42, SRZ ;  /* 0x00000000002a7805 */ /* 0x000fe4000001ff00 */
[----:B------:R-:W-:Y:S02]  /*6c80*/  LOP3.LUT P4, R68, R61, 0xff, RZ, 0xc0, !PT ;  /* 0x000000ff3d447812 */ /* 0x000fe4000788c0ff */
[----:B------:R-:W-:Y:S02]  /*6c90*/  CS2R R40, SRZ ;  /* 0x0000000000287805 */ /* 0x000fe4000001ff00 */
[----:B------:R-:W-:Y:S02]  /*6ca0*/  SEL R3, RZ, 0xffffffff, P3 ;  /* 0xffffffffff037807 */ /* 0x000fe40001800000 */
[----:B------:R-:W-:Y:S02]  /*6cb0*/  CS2R R46, SRZ ;  /* 0x00000000002e7805 */ /* 0x000fe4000001ff00 */
[----:B------:R-:W-:Y:S02]  /*6cc0*/  P2R R69, PR, RZ, 0x20 ;  /* 0x00000020ff457803 */ /* 0x000fe40000000000 */
[----:B------:R-:W-:Y:S02]  /*6cd0*/  CS2R R44, SRZ ;  /* 0x00000000002c7805 */ /* 0x000fe4000001ff00 */
[----:B------:R-:W-:Y:S02]  /*6ce0*/  @P2 SEL R3, R4, R3, !P4 ;  /* 0x0000000304032207 */ /* 0x000fe40006000000 */
[----:B------:R-:W-:Y:S02]  /*6cf0*/  @P5 SHF.L.U32 R0, R57, 0x1f, RZ ;  /* 0x0000001f39005819 */ /* 0x000fe400000006ff */
[----:B------:R-:W-:Y:S02]  /*6d00*/  LOP3.LUT R3, R3, 0x1, RZ, 0xc0, !PT ;  /* 0x0000000103037812 */ /* 0x000fe400078ec0ff */
[----:B------:R1:W3:Y:S02]  /*6d10*/  @P5 SYNCS.PHASECHK.TRANS64.TRYWAIT P1, [UR48+0x80], R0 ;  /* 0x00008000ff0055a7 */ /* 0x0002e40008021130 */
[----:B------:R-:W-:Y:S04]  /*6d20*/  ISETP.NE.U32.AND P2, PT, R3, 0x1, PT ;  /* 0x000000010300780c */ /* 0x000fe80003f45070 */
[----:B------:R-:W-:Y:S02]  /*6d30*/  P2R R74, PR, RZ, 0x4 ;  /* 0x00000004ff4a7803 */ /* 0x000fe40000000000 */
[----:B-1----:R-:W-:Y:S04]  /*6d40*/  SHF.L.U32 R0, R56, 0x1f, RZ ;  /* 0x0000001f38007819 */ /* 0x002fe800000006ff */
[----:B------:R1:W4:Y:S01]  /*6d50*/  SYNCS.PHASECHK.TRANS64.TRYWAIT P0, [R71+URZ+0xe0], R0 ;  /* 0x0000e000470075a7 */ /* 0x00032200080011ff */
[----:B---3--:R-:W-:Y:S01]  /*6d60*/  @P5 SEL R73, RZ, 0x1, !P1 ;  /* 0x00000001ff495807 */ /* 0x008fe20004800000 */
[----:B-1----:R-:W-:Y:S06]  /*6d70*/  @!P5 BRA `(.L_x_87) ;  /* 0x000000000058d947 */ /* 0x002fec0003800000 */
[----:B------:R-:W-:Y:S01]  /*6d80*/  IMAD.MOV.U32 R39, RZ, RZ, RZ ;  /* 0x000000ffff277224 */ /* 0x000fe200078e00ff */
[----:B------:R-:W-:Y:S01]  /*6d90*/  ISETP.NE.AND P1, PT, R73, RZ, PT ;  /* 0x000000ff4900720c */ /* 0x000fe20003f25270 */
[----:B------:R-:W-:Y:S01]  /*6da0*/  BSSY B0, `(.L_x_88) ;  /* 0x000000c000007945 */ /* 0x000fe20003800000 */
[----:B------:R-:W-:Y:S02]  /*6db0*/  CS2R R46, SRZ ;  /* 0x00000000002e7805 */ /* 0x000fe4000001ff00 */
[----:B------:R-:W-:Y:S02]  /*6dc0*/  CS2R R44, SRZ ;  /* 0x00000000002c7805 */ /* 0x000fe4000001ff00 */
[----:B------:R-:W-:Y:S02]  /*6dd0*/  CS2R R42, SRZ ;  /* 0x00000000002a7805 */ /* 0x000fe4000001ff00 */
[----:B------:R-:W-:Y:S02]  /*6de0*/  CS2R R40, SRZ ;  /* 0x0000000000287805 */ /* 0x000fe4000001ff00 */
[----:B------:R-:W-:Y:S02]  /*6df0*/  CS2R R34, SRZ ;  /* 0x0000000000227805 */ /* 0x000fe4000001ff00 */
[----:B------:R-:W-:Y:S02]  /*6e00*/  CS2R R32, SRZ ;  /* 0x0000000000207805 */ /* 0x000fe4000001ff00 */
[----:B------:R-:W-:Y:S01]  /*6e10*/  CS2R R36, SRZ ;  /* 0x0000000000247805 */ /* 0x000fe2000001ff00 */
[----:B------:R-:W-:Y:S06]  /*6e20*/  @P1 BRA `(.L_x_89) ;  /* 0x00000000000c1947 */ /* 0x000fec0003800000 */
[----:B------:R-:W-:Y:S04]  /*6e30*/  SHF.L.U32 R3, R57, 0x1f, RZ ;  /* 0x0000001f39037819 */ /* 0x000fe800000006ff */
[----:B------:R-:W1:Y:S02]  /*6e40*/  SYNCS.PHASECHK.TRANS64.TRYWAIT P1, [UR48+0x80], R3 ;  /* 0x00008003ff0075a7 */ /* 0x000e640008021130 */
[----:B-1----:R-:W-:Y:S05]  /*6e50*/  @!P1 BRA `(.L_x_90) ;  /* 0x00000030005c9947 */ /* 0x002fea0003800000 */
.L_x_89:
[----:B------:R-:W-:Y:S05]  /*6e60*/  BSYNC B0 ;  /* 0x0000000000007941 */ /* 0x000fea0003800000 */
.L_x_88:
[----:B------:R-:W-:Y:S01]  /*6e70*/  ISETP.NE.AND P1, PT, R74, RZ, PT ;  /* 0x000000ff4a00720c */ /* 0x000fe20003f25270 */
[----:B------:R-:W-:Y:S11]  /*6e80*/  HFMA2 R72, -RZ, RZ, 0, 5.9604644775390625e-08 ;  /* 0x00000001ff487431 */ /* 0x000ff600000001ff */
[----:B------:R-:W-:Y:S01]  /*6e90*/  @!UPT UIADD3 URZ, UPT, UPT, URZ, URZ, URZ ;  /* 0x000000fffffff290 */ /* 0x000fe2000fffe0ff */
[----:B------:R3:W1:Y:S04]  /*6ea0*/  @P1 LDS.128 R44, [R58] ;  /* 0x000000003a2c1984 */ /* 0x0006680000000c00 */
[----:B------:R3:W1:Y:S04]  /*6eb0*/  @P1 LDS.128 R40, [R67+0x10] ;  /* 0x0000100043281984 */ /* 0x0006680000000c00 */
[----:B------:R3:W1:Y:S04]  /*6ec0*/  @P1 LDS.128 R32, [R66+0x20] ;  /* 0x0000200042201984 */ /* 0x0006680000000c00 */
[----:B------:R3:W1:Y:S02]  /*6ed0*/  @P1 LDS.128 R36, [R70+0x30] ;  /* 0x0000300046241984 */ /* 0x0006640000000c00 */
.L_x_87:
[----:B------:R-:W-:Y:S05]  /*6ee0*/  BSYNC B1 ;  /* 0x0000000000017941 */ /* 0x000fea0003800000 */
.L_x_86:
[----:B-1----:R-:W-:Y:S04]  /*6ef0*/  SHF.R.U32.HI R2, RZ, 0x15, R25 ;  /* 0x00000015ff027819 */ /* 0x002fe80000011619 */
[----:B------:R-:W-:Y:S01]  /*6f00*/  LOP3.LUT P1, RZ, R2, 0x3, R62, 0x48, !PT ;  /* 0x0000000302ff7812 */ /* 0x000fe2000782483e */
[----:B------:R-:W-:Y:S01]  /*6f10*/  @!UPT UIADD3 URZ, UPT, UPT, URZ, URZ, URZ ;  /* 0x000000fffffff290 */ /* 0x000fe2000fffe0ff */
[----:B----4-:R-:W-:Y:S11]  /*6f20*/  @P0 BRA `(.L_x_91) ;  /* 0x0000000000080947 */ /* 0x010ff60003800000 */
[----:B------:R-:W1:Y:S02]  /*6f30*/  SYNCS.PHASECHK.TRANS64.TRYWAIT P0, [R71+URZ+0xe0], R0 ;  /* 0x0000e000470075a7 */ /* 0x000e6400080011ff */
[----:B-1----:R-:W-:Y:S05]  /*6f40*/  @!P0 BRA `(.L_x_92) ;  /* 0x0000003000388947 */ /* 0x002fea0003800000 */
.L_x_91:
[----:B------:R-:W-:Y:S05]  /*6f50*/  @!P1 BRA `(.L_x_93) ;  /* 0x0000000000409947 */ /* 0x000fea0003800000 */
[----:B------:R-:W4:Y:S01]  /*6f60*/  LDCU.64 UR8, c[0x4][0x70] ;  /* 0x01000e00ff0877ac */ /* 0x000f220008000a00 */
[----:B------:R-:W-:Y:S01]  /*6f70*/  MOV R3, 0x0 ;  /* 0x0000000000037802 */ /* 0x000fe20000000f00 */
[----:B------:R-:W-:Y:S02]  /*6f80*/  HFMA2 R12, -RZ, RZ, 0, 5.9604644775390625e-08 ;  /* 0x00000001ff0c7431 */ /* 0x000fe400000001ff */
[----:B------:R-:W-:Y:S02]  /*6f90*/  IMAD.MOV.U32 R8, RZ, RZ, 0x192 ;  /* 0x00000192ff087424 */ /* 0x000fe400078e00ff */
[----:B------:R-:W-:Y:S01]  /*6fa0*/  IMAD.MOV.U32 R13, RZ, RZ, RZ ;  /* 0x000000ffff0d7224 */ /* 0x000fe200078e00ff */
[----:B------:R-:W5:Y:S01]  /*6fb0*/  LDCU.64 UR6, c[0x4][0x78] ;  /* 0x01000f00ff0677ac */ /* 0x000f620008000a00 */
[----:B------:R-:W1:Y:S01]  /*6fc0*/  LDC.64 R2, c[0x4][R3] ;  /* 0x0100000003027b82 */ /* 0x000e620000000a00 */
[----:B------:R-:W2:Y:S01]  /*6fd0*/  LDCU.64 UR4, c[0x4][0x10] ;  /* 0x01000200ff0477ac */ /* 0x000ea20008000a00 */
[----:B----4-:R-:W-:Y:S01]  /*6fe0*/  MOV R5, UR9 ;  /* 0x0000000900057c02 */ /* 0x010fe20008000f00 */
[----:B------:R-:W-:Y:S01]  /*6ff0*/  IMAD.U32 R4, RZ, RZ, UR8 ;  /* 0x00000008ff047e24 */ /* 0x000fe2000f8e00ff */
[----:B-----5:R-:W-:Y:S01]  /*7000*/  MOV R7, UR7 ;  /* 0x0000000700077c02 */ /* 0x020fe20008000f00 */
[----:B------:R-:W-:Y:S01]  /*7010*/  IMAD.U32 R6, RZ, RZ, UR6 ;  /* 0x00000006ff067e24 */ /* 0x000fe2000f8e00ff */
[----:B--2---:R-:W-:Y:S01]  /*7020*/  MOV R11, UR5 ;  /* 0x00000005000b7c02 */ /* 0x004fe20008000f00 */
[----:B------:R-:W-:Y:S02]  /*7030*/  IMAD.U32 R10, RZ, RZ, UR4 ;  /* 0x00000004ff0a7e24 */ /* 0x000fe4000f8e00ff */
[----:B------:R-:W-:Y:S07]  /*7040*/  LEPC R20, `(.L_x_93) ;  /* 0x000000001014794e */ /* 0x000fee0000000000 */
[----:B-1-3--:R-:W-:Y:S05]  /*7050*/  CALL.ABS.NOINC R2 ;  /* 0x0000000002007343 */ /* 0x00afea0003c00000 */
.L_x_93:
[----:B------:R-:W-:Y:S01]  /*7060*/  LOP3.LUT R20, R44, 0xffffe000, RZ, 0xc0, !PT ;  /* 0xffffe0002c147812 */ /* 0x000fe200078ec0ff */
[----:B------:R-:W-:Y:S05]  /*7070*/  WARPSYNC.ALL ;  /* 0x0000000000007948 */ /* 0x000fea0003800000 */
[----:B------:R-:W-:Y:S01]  /*7080*/  R2UR UR4, R25 ;  /* 0x00000000190472ca */ /* 0x000fe200000e0000 */
[----:B------:R-:W-:Y:S01]  /*7090*/  BSSY.RECONVERGENT B0, `(.L_x_94) ;  /* 0x0000058000007945 */ /* 0x000fe20003800200 */
[----:B------:R-:W-:Y:S11]  /*70a0*/  ISETP.NE.AND P0, PT, R60, RZ, PT ;  /* 0x000000ff3c00720c */ /* 0x000ff60003f05270 */
[----:B------:R-:W1:Y:S02]  /*70b0*/  LDTM.x16 R4, tmem[UR4] ;  /* 0x00000004000479ee */ /* 0x000e640008240000 */
[C---:B-12---:R-:W-:Y:S01]  /*70c0*/  FMUL R0, R24.reuse, R4 ;  /* 0x0000000418007220 */ /* 0x046fe20000400000 */
[C---:B------:R-:W-:Y:S01]  /*70d0*/  FMUL R2, R24.reuse, R5 ;  /* 0x0000000518027220 */ /* 0x040fe20000400000 */
[C---:B------:R-:W-:Y:S01]  /*70e0*/  FMUL R4, R24.reuse, R8 ;  /* 0x0000000818047220 */ /* 0x040fe20000400000 */
[C---:B------:R-:W-:Y:S01]  /*70f0*/  FMUL R5, R24.reuse, R9 ;  /* 0x0000000918057220 */ /* 0x040fe20000400000 */
[C---:B------:R-:W-:Y:S01]  /*7100*/  FMUL R8, R24.reuse, R12 ;  /* 0x0000000c18087220 */ /* 0x040fe20000400000 */
[C---:B------:R-:W-:Y:S01]  /*7110*/  FMUL R9, R24.reuse, R13 ;  /* 0x0000000d18097220 */ /* 0x040fe20000400000 */
[C---:B------:R-:W-:Y:S01]  /*7120*/  FMUL R12, R24.reuse, R16 ;  /* 0x00000010180c7220 */ /* 0x040fe20000400000 */
[----:B------:R-:W-:Y:S01]  /*7130*/  LOP3.LUT R16, R45, 0xffffe000, RZ, 0xc0, !PT ;  /* 0xffffe0002d107812 */ /* 0x000fe200078ec0ff */
[----:B------:R-:W-:Y:S01]  /*7140*/  FMUL R13, R24, R17 ;  /* 0x00000011180d7220 */ /* 0x000fe20000400000 */
[----:B------:R-:W-:Y:S01]  /*7150*/  LOP3.LUT R17, R46, 0xffffe000, RZ, 0xc0, !PT ;  /* 0xffffe0002e117812 */ /* 0x000fe200078ec0ff */
[----:B------:R-:W-:Y:S01]  /*7160*/  FFMA R28, R27, R20, R0 ;  /* 0x000000141b1c7223 */ /* 0x000fe20000000000 */
[----:B------:R-:W-:Y:S01]  /*7170*/  LOP3.LUT R0, R47, 0xffffe000, RZ, 0xc0, !PT ;  /* 0xffffe0002f007812 */ /* 0x000fe200078ec0ff */
[C---:B------:R-:W-:Y:S01]  /*7180*/  FMUL R3, R24.reuse, R6 ;  /* 0x0000000618037220 */ /* 0x040fe20000400000 */
[C---:B------:R-:W-:Y:S01]  /*7190*/  FMUL R6, R24.reuse, R10 ;  /* 0x0000000a18067220 */ /* 0x040fe20000400000 */
[C---:B------:R-:W-:Y:S01]  /*71a0*/  FMUL R7, R24.reuse, R7 ;  /* 0x0000000718077220 */ /* 0x040fe20000400000 */
[----:B------:R-:W-:Y:S01]  /*71b0*/  F2FP.TF32.F32.PACK_B R28, R28 ;  /* 0x0000001cff1c723e */ /* 0x000fe200024050ff */
[C---:B------:R-:W-:Y:S01]  /*71c0*/  FMUL R10, R24.reuse, R14 ;  /* 0x0000000e180a7220 */ /* 0x040fe20000400000 */
[----:B------:R-:W-:Y:S01]  /*71d0*/  FMUL R14, R24, R18 ;  /* 0x00000012180e7220 */ /* 0x000fe20000400000 */
[----:B------:R-:W-:Y:S01]  /*71e0*/  LOP3.LUT R18, R40, 0xffffe000, RZ, 0xc0, !PT ;  /* 0xffffe00028127812 */ /* 0x000fe200078ec0ff */
[----:B------:R-:W-:Y:S01]  /*71f0*/  FFMA R29, R27, R16, R2 ;  /* 0x000000101b1d7223 */ /* 0x000fe20000000002 */
[----:B------:R-:W-:Y:S01]  /*7200*/  LOP3.LUT R2, R41, 0xffffe000, RZ, 0xc0, !PT ;  /* 0xffffe00029027812 */ /* 0x000fe200078ec0ff */
[----:B------:R-:W-:Y:S01]  /*7210*/  FFMA R30, R27, R17, R3 ;  /* 0x000000111b1e7223 */ /* 0x000fe20000000003 */
[----:B------:R-:W-:Y:S01]  /*7220*/  LOP3.LUT R3, R43, 0xffffe000, RZ, 0xc0, !PT ;  /* 0xffffe0002b037812 */ /* 0x000fe200078ec0ff */
[C---:B------:R-:W-:Y:S01]  /*7230*/  FFMA R31, R27.reuse, R0, R7 ;  /* 0x000000001b1f7223 */ /* 0x040fe20000000007 */
[----:B------:R-:W-:Y:S01]  /*7240*/  LOP3.LUT R0, R42, 0xffffe000, RZ, 0xc0, !PT ;  /* 0xffffe0002a007812 */ /* 0x000fe200078ec0ff */
[C---:B------:R-:W-:Y:S01]  /*7250*/  FFMA R4, R27.reuse, R18, R4 ;  /* 0x000000121b047223 */ /* 0x040fe20000000004 */
[----:B------:R-:W-:Y:S01]  /*7260*/  F2FP.TF32.F32.PACK_B R29, R29 ;  /* 0x0000001dff1d723e */ /* 0x000fe200024050ff */
[C---:B------:R-:W-:Y:S01]  /*7270*/  FFMA R5, R27.reuse, R2, R5 ;  /* 0x000000021b057223 */ /* 0x040fe20000000005 */
[----:B------:R-:W-:Y:S01]  /*7280*/  FMUL R11, R24, R11 ;  /* 0x0000000b180b7220 */ /* 0x000fe20000400000 */
[----:B------:R-:W-:Y:S01]  /*7290*/  F2FP.TF32.F32.PACK_B R30, R30 ;  /* 0x0000001eff1e723e */ /* 0x000fe200024050ff */
[C---:B------:R-:W-:Y:S01]  /*72a0*/  FFMA R6, R27.reuse, R0, R6 ;  /* 0x000000001b067223 */ /* 0x040fe20000000006 */
[----:B------:R-:W-:Y:S01]  /*72b0*/  F2FP.TF32.F32.PACK_B R31, R31 ;  /* 0x0000001fff1f723e */ /* 0x000fe200024050ff */
[----:B------:R-:W-:Y:S01]  /*72c0*/  FFMA R7, R27, R3, R11 ;  /* 0x000000031b077223 */ /* 0x000fe2000000000b */
[----:B------:R-:W-:Y:S01]  /*72d0*/  LOP3.LUT R2, R32, 0xffffe000, RZ, 0xc0, !PT ;  /* 0xffffe00020027812 */ /* 0x000fe200078ec0ff */
[----:B------:R-:W-:Y:S01]  /*72e0*/  FMUL R15, R24, R15 ;  /* 0x0000000f180f7220 */ /* 0x000fe20000400000 */
[----:B------:R-:W-:Y:S01]  /*72f0*/  LOP3.LUT R16, R33, 0xffffe000, RZ, 0xc0, !PT ;  /* 0xffffe00021107812 */ /* 0x000fe200078ec0ff */
[----:B------:R1:W-:Y:S01]  /*7300*/  STS.128 [R58], R28 ;  /* 0x0000001c3a007388 */ /* 0x0003e20000000c00 */
[----:B------:R-:W-:Y:S01]  /*7310*/  LOP3.LUT R0, R34, 0xffffe000, RZ, 0xc0, !PT ;  /* 0xffffe00022007812 */ /* 0x000fe200078ec0ff */
[----:B------:R-:W-:Y:S01]  /*7320*/  FFMA R8, R27, R2, R8 ;  /* 0x000000021b087223 */ /* 0x000fe20000000008 */
[----:B------:R-:W-:Y:S01]  /*7330*/  LOP3.LUT R2, R35, 0xffffe000, RZ, 0xc0, !PT ;  /* 0xffffe00023027812 */ /* 0x000fe200078ec0ff */
[C---:B------:R-:W-:Y:S01]  /*7340*/  FFMA R9, R27.reuse, R16, R9 ;  /* 0x000000101b097223 */ /* 0x040fe20000000009 */
[----:B------:R-:W-:Y:S01]  /*7350*/  F2FP.TF32.F32.PACK_B R4, R4 ;  /* 0x00000004ff04723e */ /* 0x000fe200024050ff */
[C---:B------:R-:W-:Y:S01]  /*7360*/  FFMA R10, R27.reuse, R0, R10 ;  /* 0x000000001b0a7223 */ /* 0x040fe2000000000a */
[----:B------:R-:W-:Y:S01]  /*7370*/  F2FP.TF32.F32.PACK_B R5, R5 ;  /* 0x00000005ff05723e */ /* 0x000fe200024050ff */
[----:B------:R-:W-:Y:S01]  /*7380*/  FFMA R11, R27, R2, R15 ;  /* 0x000000021b0b7223 */ /* 0x000fe2000000000f */
[----:B------:R-:W-:Y:S01]  /*7390*/  F2FP.TF32.F32.PACK_B R6, R6 ;  /* 0x00000006ff06723e */ /* 0x000fe200024050ff */
[----:B------:R-:W-:Y:S01]  /*73a0*/  FMUL R19, R24, R19 ;  /* 0x0000001318137220 */ /* 0x000fe20000400000 */
[----:B------:R-:W-:Y:S02]  /*73b0*/  F2FP.TF32.F32.PACK_B R7, R7 ;  /* 0x00000007ff07723e */ /* 0x000fe400024050ff */
[----:B------:R-:W-:Y:S02]  /*73c0*/  LOP3.LUT R3, R36, 0xffffe000, RZ, 0xc0, !PT ;  /* 0xffffe00024037812 */ /* 0x000fe400078ec0ff */
[----:B------:R-:W-:Y:S01]  /*73d0*/  LOP3.LUT R0, R37, 0xffffe000, RZ, 0xc0, !PT ;  /* 0xffffe00025007812 */ /* 0x000fe200078ec0ff */
[----:B------:R1:W-:Y:S01]  /*73e0*/  STS.128 [R67+0x10], R4 ;  /* 0x0000100443007388 */ /* 0x0003e20000000c00 */
        /* <DEDUP_REMOVED lines=8> */
[----:B------:R-:W-:Y:S02]  /*7470*/  F2FP.TF32.F32.PACK_B R10, R10 ;  /* 0x0000000aff0a723e */ /* 0x000fe400024050ff */
[----:B------:R-:W-:Y:S02]  /*7480*/  F2FP.TF32.F32.PACK_B R11, R11 ;  /* 0x0000000bff0b723e */ /* 0x000fe400024050ff */
[----:B------:R-:W-:Y:S02]  /*7490*/  F2FP.TF32.F32.PACK_B R12, R12 ;  /* 0x0000000cff0c723e */ /* 0x000fe400024050ff */
[----:B------:R-:W-:Y:S01]  /*74a0*/  F2FP.TF32.F32.PACK_B R13, R13 ;  /* 0x0000000dff0d723e */ /* 0x000fe200024050ff */
[----:B------:R1:W-:Y:S01]  /*74b0*/  STS.128 [R66+0x20], R8 ;  /* 0x0000200842007388 */ /* 0x0003e20000000c00 */
[----:B------:R-:W-:Y:S02]  /*74c0*/  F2FP.TF32.F32.PACK_B R14, R14 ;  /* 0x0000000eff0e723e */ /* 0x000fe400024050ff */
[----:B------:R-:W-:Y:S05]  /*74d0*/  F2FP.TF32.F32.PACK_B R15, R15 ;  /* 0x0000000fff0f723e */ /* 0x000fea00024050ff */
[----:B------:R1:W-:Y:S01]  /*74e0*/  STS.128 [R70+0x30], R12 ;  /* 0x0000300c46007388 */ /* 0x0003e20000000c00 */
[----:B------:R-:W-:Y:S01]  /*74f0*/  @!PT LDS RZ, [RZ] ;  /* 0x00000000fffff984 */ /* 0x000fe20000000800 */
[----:B------:R-:W-:Y:S01]  /*7500*/  @!PT LDS RZ, [RZ] ;  /* 0x00000000fffff984 */ /* 0x000fe20000000800 */
[----:B------:R-:W-:Y:S01]  /*7510*/  @!PT LDS RZ, [RZ] ;  /* 0x00000000fffff984 */ /* 0x000fe20000000800 */
[----:B------:R-:W-:Y:S01]  /*7520*/  @!PT LDS RZ, [RZ] ;  /* 0x00000000fffff984 */ /* 0x000fe20000000800 */
[----:B------:R2:W-:Y:S07]  /*7530*/  MEMBAR.ALL.CTA ;  /* 0x0000000000007992 */ /* 0x0005ee0000008000 */
[----:B--2---:R-:W2:Y:S02]  /*7540*/  FENCE.VIEW.ASYNC.S ;  /* 0x00000000000073c6 */ /* 0x004ea40000000000 */
[----:B--2---:R-:W-:Y:S06]  /*7550*/  BAR.SYNC.DEFER_BLOCKING 0x1, 0x80 ;  /* 0x0042000000007b1d */ /* 0x004fec0000010000 */
[----:B------:R-:W-:Y:S05]  /*7560*/  @P0 BRA `(.L_x_95) ;  /* 0x0000000000280947 */ /* 0x000fea0003800000 */
[----:B------:R-:W2:Y:S01]  /*7570*/  LDCU.64 UR6, c[0x0][0x348] ;  /* 0x00006900ff0677ac */ /* 0x000ea20008000a00 */
[----:B------:R-:W-:Y:S01]  /*7580*/  UIADD3 UR4, UPT, UPT, UR48, 0x200, URZ ;  /* 0x0000020030047890 */ /* 0x000fe2000fffe0ff */
[----:B------:R-:W-:Y:S05]  /*7590*/  UMOV UR41, UR51 ;  /* 0x0000003300297c82 */ /* 0x000fea0008000000 */
[----:B------:R-:W-:Y:S04]  /*75a0*/  MOV R52, UR4 ;  /* 0x0000000400347c02 */ /* 0x000fe80008000f00 */
[----:B------:R-:W-:Y:S01]  /*75b0*/  R2UR UR40, R52 ;  /* 0x00000000342872ca */ /* 0x000fe200000e0000 */
[----:B--2---:R-:W-:Y:S04]  /*75c0*/  UIADD3 UR4, UP0, UPT, UR6, 0x680, URZ ;  /* 0x0000068006047890 */ /* 0x004fe8000ff1e0ff */
[----:B------:R-:W-:Y:S09]  /*75d0*/  UIADD3.X UR5, UPT, UPT, URZ, UR7, URZ, UP0, !UPT ;  /* 0x00000007ff057290 */ /* 0x000ff200087fe4ff */
[----:B------:R2:W-:Y:S01]  /*75e0*/  UTMASTG.4D [UR40], [UR4] ;  /* 0x00000028040073b5 */ /* 0x0005e20008018000 */
[----:B------:R0:W-:Y:S01]  /*75f0*/  UTMACMDFLUSH ;  /* 0x00000000000079b7 */ /* 0x0001e20000000000 */
[----:B--2---:R-:W-:Y:S04]  /*7600*/  DEPBAR.LE SB0, 0x1 ;  /* 0x000080400000791a */ /* 0x004fe80000000000 */
.L_x_95:
[----:B------:R-:W-:Y:S05]  /*7610*/  BSYNC.RECONVERGENT B0 ;  /* 0x0000000000007941 */ /* 0x000fea0003800200 */
.L_x_94:
[----:B------:R-:W-:Y:S01]  /*7620*/  BAR.SYNC.DEFER_BLOCKING 0x1, 0x80 ;  /* 0x0042000000007b1d */ /* 0x000fe20000010000 */
[----:B------:R-:W-:Y:S01]  /*7630*/  ISETP.NE.AND P1, PT, R69, RZ, PT ;  /* 0x000000ff4500720c */ /* 0x000fe20003f25270 */
[----:B------:R-:W-:Y:S01]  /*7640*/  UISETP.NE.AND UP0, UPT, UR53, URZ, UPT ;  /* 0x000000ff3500728c */ /* 0x000fe2000bf05270 */
[----:B------:R-:W-:Y:S11]  /*7650*/  LEA R2, R72, UR48, 0x3 ;  /* 0x0000003048027c11 */ /* 0x000ff6000f8e18ff */
[----:B-1----:R-:W-:Y:S01]  /*7660*/  @P1 SHF.L.U32 R4, R57, 0x1f, RZ ;  /* 0x0000001f39041819 */ /* 0x002fe200000006ff */
[----:B------:R-:W-:Y:S06]  /*7670*/  BRA.U !UP0, `(.L_x_96) ;  /* 0x0000000108247547 */ /* 0x000fec000b800000 */
[----:B------:R-:W1:Y:S01]  /*7680*/  S2R R0, SR_CgaCtaId ;  /* 0x0000000000007919 */ /* 0x000e620000008800 */
[----:B------:R-:W-:Y:S01]  /*7690*/  IMAD.U32 R3, RZ, RZ, UR50 ;  /* 0x00000032ff037e24 */ /* 0x000fe2000f8e00ff */
[----:B------:R-:W-:Y:S04]  /*76a0*/  UIADD3 UR4, UPT, UPT, UR50, 0x1, URZ ;  /* 0x0000000132047890 */ /* 0x000fe8000fffe0ff */
[----:B------:R-:W-:Y:S01]  /*76b0*/  @P1 LEA R3, R3, UR48, 0x3 ;  /* 0x0000003003031c11 */ /* 0x000fe2000f8e18ff */
[----:B------:R-:W-:Y:S04]  /*76c0*/  UISETP.NE.AND UP0, UPT, UR4, 0x4, UPT ;  /* 0x000000040400788c */ /* 0x000fe8000bf05270 */
[----:B------:R-:W-:Y:S01]  /*76d0*/  @P1 VIADD R3, R3, 0xa0 ;  /* 0x000000a003031836 */ /* 0x000fe20000000000 */
[----:B------:R-:W-:Y:S04]  /*76e0*/  USEL UR50, UR4, URZ, UP0 ;  /* 0x000000ff04327287 */ /* 0x000fe80008000000 */
[----:B-1----:R-:W-:Y:S04]  /*76f0*/  @P1 PRMT R0, R0, 0x654, R3 ;  /* 0x0000065400001816 */ /* 0x002fe80000000003 */
[----:B------:R1:W-:Y:S04]  /*7700*/  @P1 SYNCS.ARRIVE.TRANS64.RED.A1T0 RZ, [R0+URZ], RZ ;  /* 0x000000ff00ff19a7 */ /* 0x0003e800081004ff */
.L_x_96:
[----:B------:R-:W2:Y:S01]  /*7710*/  @P1 SYNCS.PHASECHK.TRANS64.TRYWAIT P0, [R2+URZ+0x80], R4 ;  /* 0x00008004020015a7 */ /* 0x000ea200080011ff */
[----:B------:R-:W-:Y:S01]  /*7720*/  BSSY B1, `(.L_x_97) ;  /* 0x0000016000017945 */ /* 0x000fe20003800000 */
[----:B--2---:R-:W-:Y:S03]  /*7730*/  @P1 SEL R73, RZ, 0x1, !P0 ;  /* 0x00000001ff491807 */ /* 0x004fe60004000000 */
[----:B------:R-:W-:Y:S05]  /*7740*/  @!P1 BRA `(.L_x_98) ;  /* 0x00000000004c9947 */ /* 0x000fea0003800000 */
[----:B------:R-:W-:Y:S01]  /*7750*/  ISETP.NE.AND P0, PT, R73, RZ, PT ;  /* 0x000000ff4900720c */ /* 0x000fe20003f05270 */
[----:B------:R-:W-:Y:S01]  /*7760*/  BSSY B0, `(.L_x_99) ;  /* 0x000000b000007945 */ /* 0x000fe20003800000 */
[----:B------:R-:W-:Y:S11]  /*7770*/  ISETP.NE.AND P1, PT, R74, RZ, PT ;  /* 0x000000ff4a00720c */ /* 0x000ff60003f25270 */
[----:B------:R-:W-:Y:S02]  /*7780*/  @!UPT UIADD3 URZ, UPT, UPT, URZ, URZ, URZ ;  /* 0x000000fffffff290 */ /* 0x000fe4000fffe0ff */
[C---:B------:R-:W-:Y:S01]  /*7790*/  @P1 IMAD R6, R72.reuse, 0x2000, R58 ;  /* 0x0000200048061824 */ /* 0x040fe200078e023a */
[C---:B------:R-:W-:Y:S01]  /*77a0*/  @P1 LEA R4, R72.reuse, R66, 0xd ;  /* 0x0000004248041211 */ /* 0x040fe200078e68ff */
[C---:B------:R-:W-:Y:S02]  /*77b0*/  @P1 IMAD R5, R72.reuse, 0x2000, R67 ;  /* 0x0000200048051824 */ /* 0x040fe400078e0243 */
[----:B------:R-:W-:Y:S01]  /*77c0*/  @P1 IMAD R3, R72, 0x2000, R70 ;  /* 0x0000200048031824 */ /* 0x000fe200078e0246 */
[----:B------:R-:W-:Y:S06]  /*77d0*/  @P0 BRA `(.L_x_100) ;  /* 0x00000000000c0947 */ /* 0x000fec0003800000 */
[----:B-1----:R-:W-:Y:S04]  /*77e0*/  SHF.L.U32 R0, R57, 0x1f, RZ ;  /* 0x0000001f39007819 */ /* 0x002fe800000006ff */
[----:B------:R-:W1:Y:S02]  /*77f0*/  SYNCS.PHASECHK.TRANS64.TRYWAIT P0, [R2+URZ+0x80], R0 ;  /* 0x00008000020075a7 */ /* 0x000e6400080011ff */
[----:B-1----:R-:W-:Y:S05]  /*7800*/  @!P0 BRA `(.L_x_101) ;  /* 0x00000028001c8947 */ /* 0x002fea0003800000 */
.L_x_100:
[----:B------:R-:W-:Y:S05]  /*7810*/  BSYNC B0 ;  /* 0x0000000000007941 */ /* 0x000fea0003800000 */
.L_x_99:
[----:B------:R-:W-:Y:S02]  /*7820*/  ISETP.NE.AND P0, PT, R74, RZ, PT ;  /* 0x000000ff4a00720c */ /* 0x000fe40003f05270 */
[----:B------:R-:W-:Y:S11]  /*7830*/  IADD3 R72, PT, PT, R72, 0x1, RZ ;  /* 0x0000000148487810 */ /* 0x000ff60007ffe0ff */
[----:B------:R2:W4:Y:S04]  /*7840*/  @P0 LDS.128 R44, [R6] ;  /* 0x00000000062c0984 */ /* 0x0005280000000c00 */
[----:B------:R2:W1:Y:S04]  /*7850*/  @P0 LDS.128 R40, [R5+0x10] ;  /* 0x0000100005280984 */ /* 0x0004680000000c00 */
[----:B------:R2:W1:Y:S04]  /*7860*/  @P0 LDS.128 R32, [R4+0x20] ;  /* 0x0000200004200984 */ /* 0x0004680000000c00 */
[----:B------:R2:W1:Y:S02]  /*7870*/  @P0 LDS.128 R36, [R3+0x30] ;  /* 0x0000300003240984 */ /* 0x0004640000000c00 */
.L_x_98:
[----:B------:R-:W-:Y:S05]  /*7880*/  BSYNC B1 ;  /* 0x0000000000017941 */ /* 0x000fea0003800000 */
.L_x_97:
[----:B-1----:R-:W-:Y:S05]  /*7890*/  VIADD R0, R25, 0x10 ;  /* 0x0000001019007836 */ /* 0x002fea0000000000 */
[----:B------:R-:W-:Y:S04]  /*78a0*/  SHF.R.U32.HI R0, RZ, 0x15, R0 ;  /* 0x00000015ff007819 */ /* 0x000fe80000011600 */
[----:B------:R-:W-:Y:S11]  /*78b0*/  LOP3.LUT P0, RZ, R0, 0x3, R62, 0x48, !PT ;  /* 0x0000000300ff7812 */ /* 0x000ff6000780483e */
[----:B------:R-:W-:Y:S02]  /*78c0*/  @!UPT UIADD3 URZ, UPT, UPT, URZ, URZ, URZ ;  /* 0x000000fffffff290 */ /* 0x000fe4000fffe0ff */
[----:B------:R-:W-:Y:S05]  /*78d0*/  @!P0 BRA `(.L_x_102) ;  /* 0x0000000000408947 */ /* 0x000fea0003800000 */
[----:B------:R-:W1:Y:S01]  /*78e0*/  LDCU.64 UR8, c[0x4][0x70] ;  /* 0x01000e00ff0877ac */ /* 0x000e620008000a00 */
[----:B--2---:R-:W-:Y:S01]  /*78f0*/  MOV R3, 0x0 ;  /* 0x0000000000037802 */ /* 0x004fe20000000f00 */
[----:B------:R-:W-:Y:S02]  /*7900*/  HFMA2 R12, -RZ, RZ, 0, 5.9604644775390625e-08 ;  /* 0x00000001ff0c7431 */ /* 0x000fe400000001ff */
[----:B------:R-:W-:Y:S02]  /*7910*/  IMAD.MOV.U32 R8, RZ, RZ, 0x192 ;  /* 0x00000192ff087424 */ /* 0x000fe400078e00ff */
[----:B------:R-:W-:Y:S01]  /*7920*/  IMAD.MOV.U32 R13, RZ, RZ, RZ ;  /* 0x000000ffff0d7224 */ /* 0x000fe200078e00ff */
[----:B------:R-:W2:Y:S01]  /*7930*/  LDCU.64 UR6, c[0x4][0x78] ;  /* 0x01000f00ff0677ac */ /* 0x000ea20008000a00 */
[----:B------:R-:W3:Y:S01]  /*7940*/  LDC.64 R2, c[0x4][R3] ;  /* 0x0100000003027b82 */ /* 0x000ee20000000a00 */
[----:B------:R-:W5:Y:S01]  /*7950*/  LDCU.64 UR4, c[0x4][0x10] ;  /* 0x01000200ff0477ac */ /* 0x000f620008000a00 */
[----:B-1----:R-:W-:Y:S01]  /*7960*/  MOV R5, UR9 ;  /* 0x0000000900057c02 */ /* 0x002fe20008000f00 */
[----:B------:R-:W-:Y:S01]  /*7970*/  IMAD.U32 R4, RZ, RZ, UR8 ;  /* 0x00000008ff047e24 */ /* 0x000fe2000f8e00ff */
[----:B--2---:R-:W-:Y:S01]  /*7980*/  MOV R7, UR7 ;  /* 0x0000000700077c02 */ /* 0x004fe20008000f00 */
[----:B------:R-:W-:Y:S01]  /*7990*/  IMAD.U32 R6, RZ, RZ, UR6 ;  /* 0x00000006ff067e24 */ /* 0x000fe2000f8e00ff */
[----:B-----5:R-:W-:Y:S01]  /*79a0*/  MOV R11, UR5 ;  /* 0x00000005000b7c02 */ /* 0x020fe20008000f00 */
[----:B------:R-:W-:Y:S02]  /*79b0*/  IMAD.U32 R10, RZ, RZ, UR4 ;  /* 0x00000004ff0a7e24 */ /* 0x000fe4000f8e00ff */
[----:B------:R-:W-:Y:S07]  /*79c0*/  LEPC R20, `(.L_x_102) ;  /* 0x000000001014794e */ /* 0x000fee0000000000 */
[----:B---34-:R-:W-:Y:S05]  /*79d0*/  CALL.ABS.NOINC R2 ;  /* 0x0000000002007343 */ /* 0x018fea0003c00000 */
.L_x_102:
[----:B--2-4-:R-:W-:Y:S01]  /*79e0*/  LOP3.LUT R3, R44, 0xffffe000, RZ, 0xc0, !PT ;  /* 0xffffe0002c037812 */ /* 0x014fe200078ec0ff */
[----:B------:R-:W-:Y:S05]  /*79f0*/  WARPSYNC.ALL ;  /* 0x0000000000007948 */ /* 0x000fea0003800000 */
[----:B------:R-:W-:Y:S01]  /*7a00*/  R2UR UR4, R25 ;  /* 0x00000000190472ca */ /* 0x000fe200000e0000 */
[----:B------:R-:W1:Y:S01]  /*7a10*/  S2R R75, SR_CgaCtaId ;  /* 0x00000000004b7919 */ /* 0x000e620000008800 */
[----:B------:R-:W-:Y:S01]  /*7a20*/  LOP3.LUT R20, R40, 0xffffe000, RZ, 0xc0, !PT ;  /* 0xffffe00028147812 */ /* 0x000fe200078ec0ff */
[----:B------:R-:W-:Y:S01]  /*7a30*/  BSSY.RECONVERGENT B0, `(.L_x_103) ;  /* 0x000005c000007945 */ /* 0x000fe20003800200 */
[----:B------:R-:W-:Y:S02]  /*7a40*/  ISETP.NE.AND P6, PT, R69, RZ, PT ;  /* 0x000000ff4500720c */ /* 0x000fe40003fc5270 */
[----:B------:R-:W-:Y:S07]  /*7a50*/  ISETP.NE.AND P0, PT, R60, RZ, PT ;  /* 0x000000ff3c00720c */ /* 0x000fee0003f05270 */
[----:B------:R-:W2:Y:S02]  /*7a60*/  LDTM.x16 R4, tmem[UR4+0x10] ;  /* 0x00001004000479ee */ /* 0x000ea40008240000 */
[C---:B--2---:R-:W-:Y:S01]  /*7a70*/  FMUL R0, R24.reuse, R4 ;  /* 0x0000000418007220 */ /* 0x044fe20000400000 */
[----:B------:R-:W-:Y:S01]  /*7a80*/  LOP3.LUT R4, R45, 0xffffe000, RZ, 0xc0, !PT ;  /* 0xffffe0002d047812 */ /* 0x000fe200078ec0ff */
[C---:B------:R-:W-:Y:S01]  /*7a90*/  FMUL R2, R24.reuse, R5 ;  /* 0x0000000518027220 */ /* 0x040fe20000400000 */
[----:B------:R-:W-:Y:S01]  /*7aa0*/  FMUL R5, R24, R12 ;  /* 0x0000000c18057220 */ /* 0x000fe20000400000 */
[C---:B------:R-:W-:Y:S01]  /*7ab0*/  FFMA R28, R27.reuse, R3, R0 ;  /* 0x000000031b1c7223 */ /* 0x040fe20000000000 */
[----:B------:R-:W-:Y:S01]  /*7ac0*/  LOP3.LUT R3, R46, 0xffffe000, RZ, 0xc0, !PT ;  /* 0xffffe0002e037812 */ /* 0x000fe200078ec0ff */
[----:B------:R-:W-:Y:S01]  /*7ad0*/  FFMA R29, R27, R4, R2 ;  /* 0x000000041b1d7223 */ /* 0x000fe20000000002 */
[----:B------:R-:W-:Y:S01]  /*7ae0*/  LOP3.LUT R4, R47, 0xffffe000, RZ, 0xc0, !PT ;  /* 0xffffe0002f047812 */ /* 0x000fe200078ec0ff */
[C---:B------:R-:W-:Y:S01]  /*7af0*/  FMUL R0, R24.reuse, R6 ;  /* 0x0000000618007220 */ /* 0x040fe20000400000 */
[----:B------:R-:W-:Y:S01]  /*7b00*/  F2FP.TF32.F32.PACK_B R28, R28 ;  /* 0x0000001cff1c723e */ /* 0x000fe200024050ff */
[C---:B------:R-:W-:Y:S01]  /*7b10*/  FMUL R2, R24.reuse, R7 ;  /* 0x0000000718027220 */ /* 0x040fe20000400000 */
[----:B------:R-:W-:Y:S01]  /*7b20*/  F2FP.TF32.F32.PACK_B R29, R29 ;  /* 0x0000001dff1d723e */ /* 0x000fe200024050ff */
[C---:B------:R-:W-:Y:S01]  /*7b30*/  FFMA R30, R27.reuse, R3, R0 ;  /* 0x000000031b1e7223 */ /* 0x040fe20000000000 */
[C---:B------:R-:W-:Y:S01]  /*7b40*/  FMUL R0, R24.reuse, R8 ;  /* 0x0000000818007220 */ /* 0x040fe20000400000 */
[----:B------:R-:W-:Y:S01]  /*7b50*/  FFMA R31, R27, R4, R2 ;  /* 0x000000041b1f7223 */ /* 0x000fe20000000002 */
[C---:B------:R-:W-:Y:S01]  /*7b60*/  FMUL R6, R24.reuse, R13 ;  /* 0x0000000d18067220 */ /* 0x040fe20000400000 */
[----:B------:R-:W-:Y:S01]  /*7b70*/  LOP3.LUT R13, R41, 0xffffe000, RZ, 0xc0, !PT ;  /* 0xffffe000290d7812 */ /* 0x000fe200078ec0ff */
[C---:B------:R-:W-:Y:S01]  /*7b80*/  FMUL R2, R24.reuse, R9 ;  /* 0x0000000918027220 */ /* 0x040fe20000400000 */
[----:B------:R-:W-:Y:S01]  /*7b90*/  F2FP.TF32.F32.PACK_B R30, R30 ;  /* 0x0000001eff1e723e */ /* 0x000fe200024050ff */
[----:B------:R-:W-:Y:S01]  /*7ba0*/  FMUL R9, R24, R16 ;  /* 0x0000001018097220 */ /* 0x000fe20000400000 */
[----:B------:R-:W-:Y:S01]  /*7bb0*/  F2FP.TF32.F32.PACK_B R31, R31 ;  /* 0x0000001fff1f723e */ /* 0x000fe200024050ff */
[----:B------:R-:W-:Y:S01]  /*7bc0*/  FFMA R16, R27, R20, R0 ;  /* 0x000000141b107223 */ /* 0x000fe20000000000 */
[----:B------:R-:W-:Y:S01]  /*7bd0*/  LOP3.LUT R0, R42, 0xffffe000, RZ, 0xc0, !PT ;  /* 0xffffe0002a007812 */ /* 0x000fe200078ec0ff */
[C---:B------:R-:W-:Y:S01]  /*7be0*/  FMUL R3, R24.reuse, R10 ;  /* 0x0000000a18037220 */ /* 0x040fe20000400000 */
[C---:B------:R-:W-:Y:S01]  /*7bf0*/  FMUL R7, R24.reuse, R14 ;  /* 0x0000000e18077220 */ /* 0x040fe20000400000 */
[----:B------:R-:W-:Y:S01]  /*7c00*/  LOP3.LUT R14, R43, 0xffffe000, RZ, 0xc0, !PT ;  /* 0xffffe0002b0e7812 */ /* 0x000fe200078ec0ff */
[----:B------:R-:W-:Y:S01]  /*7c10*/  FMUL R10, R24, R17 ;  /* 0x00000011180a7220 */ /* 0x000fe20000400000 */
[----:B------:R-:W-:Y:S01]  /*7c20*/  F2FP.TF32.F32.PACK_B R16, R16 ;  /* 0x00000010ff10723e */ /* 0x000fe200024050ff */
[----:B------:R-:W-:Y:S01]  /*7c30*/  FFMA R17, R27, R13, R2 ;  /* 0x0000000d1b117223 */ /* 0x000fe20000000002 */
[----:B------:R-:W-:Y:S01]  /*7c40*/  LOP3.LUT R2, R32, 0xffffe000, RZ, 0xc0, !PT ;  /* 0xffffe00020027812 */ /* 0x000fe200078ec0ff */
[----:B------:R-:W-:Y:S01]  /*7c50*/  STS.128 [R58+0x2000], R28 ;  /* 0x0020001c3a007388 */ /* 0x000fe20000000c00 */
[----:B------:R-:W-:Y:S01]  /*7c60*/  LOP3.LUT R13, R39, 0xffffe000, RZ, 0xc0, !PT ;  /* 0xffffe000270d7812 */ /* 0x000fe200078ec0ff */
[C---:B------:R-:W-:Y:S01]  /*7c70*/  FMUL R4, R24.reuse, R11 ;  /* 0x0000000b18047220 */ /* 0x040fe20000400000 */
[----:B------:R-:W-:Y:S01]  /*7c80*/  F2FP.TF32.F32.PACK_B R17, R17 ;  /* 0x00000011ff11723e */ /* 0x000fe200024050ff */
[C---:B------:R-:W-:Y:S01]  /*7c90*/  FMUL R11, R24.reuse, R18 ;  /* 0x00000012180b7220 */ /* 0x040fe20000400000 */
[----:B------:R-:W-:Y:S01]  /*7ca0*/  FFMA R18, R27, R0, R3 ;  /* 0x000000001b127223 */ /* 0x000fe20000000003 */
[----:B------:R-:W-:Y:S01]  /*7cb0*/  LOP3.LUT R0, R33, 0xffffe000, RZ, 0xc0, !PT ;  /* 0xffffe00021007812 */ /* 0x000fe200078ec0ff */
[----:B------:R-:W-:Y:S01]  /*7cc0*/  FMUL R12, R24, R19 ;  /* 0x00000013180c7220 */ /* 0x000fe20000400000 */
[----:B------:R-:W-:Y:S01]  /*7cd0*/  LOP3.LUT R3, R34, 0xffffe000, RZ, 0xc0, !PT ;  /* 0xffffe00022037812 */ /* 0x000fe200078ec0ff */
[C---:B------:R-:W-:Y:S01]  /*7ce0*/  FFMA R19, R27.reuse, R14, R4 ;  /* 0x0000000e1b137223 */ /* 0x040fe20000000004 */
[----:B------:R-:W-:Y:S01]  /*7cf0*/  FFMA R4, R27, R2, R5 ;  /* 0x000000021b047223 */ /* 0x000fe20000000005 */
[----:B------:R-:W-:Y:S01]  /*7d00*/  LOP3.LUT R2, R35, 0xffffe000, RZ, 0xc0, !PT ;  /* 0xffffe00023027812 */ /* 0x000fe200078ec0ff */
[----:B------:R-:W-:Y:S01]  /*7d10*/  FMUL R8, R24, R15 ;  /* 0x0000000f18087220 */ /* 0x000fe20000400000 */
[----:B------:R-:W-:Y:S01]  /*7d20*/  F2FP.TF32.F32.PACK_B R18, R18 ;  /* 0x00000012ff12723e */ /* 0x000fe200024050ff */
[C---:B------:R-:W-:Y:S01]  /*7d30*/  FFMA R5, R27.reuse, R0, R6 ;  /* 0x000000001b057223 */ /* 0x040fe20000000006 */
[----:B------:R-:W-:Y:S01]  /*7d40*/  F2FP.TF32.F32.PACK_B R19, R19 ;  /* 0x00000013ff13723e */ /* 0x000fe200024050ff */
[C---:B------:R-:W-:Y:S01]  /*7d50*/  FFMA R6, R27.reuse, R3, R7 ;  /* 0x000000031b067223 */ /* 0x040fe20000000007 */
[----:B------:R-:W-:Y:S01]  /*7d60*/  FFMA R7, R27, R2, R8 ;  /* 0x000000021b077223 */ /* 0x000fe20000000008 */
[----:B------:R-:W-:Y:S02]  /*7d70*/  LOP3.LUT R0, R36, 0xffffe000, RZ, 0xc0, !PT ;  /* 0xffffe00024007812 */ /* 0x000fe400078ec0ff */
[----:B------:R-:W-:Y:S01]  /*7d80*/  STS.128 [R67+0x2010], R16 ;  /* 0x0020101043007388 */ /* 0x000fe20000000c00 */
[----:B------:R-:W-:Y:S02]  /*7d90*/  LOP3.LUT R2, R37, 0xffffe000, RZ, 0xc0, !PT ;  /* 0xffffe00025027812 */ /* 0x000fe400078ec0ff */
[----:B------:R-:W-:Y:S01]  /*7da0*/  LOP3.LUT R3, R38, 0xffffe000, RZ, 0xc0, !PT ;  /* 0xffffe00026037812 */ /* 0x000fe200078ec0ff */
[C---:B------:R-:W-:Y:S01]  /*7db0*/  FFMA R8, R27.reuse, R0, R9 ;  /* 0x000000001b087223 */ /* 0x040fe20000000009 */
[----:B------:R-:W-:Y:S01]  /*7dc0*/  F2FP.TF32.F32.PACK_B R4, R4 ;  /* 0x00000004ff04723e */ /* 0x000fe200024050ff */
[C---:B------:R-:W-:Y:S01]  /*7dd0*/  FFMA R9, R27.reuse, R2, R10 ;  /* 0x000000021b097223 */ /* 0x040fe2000000000a */
[----:B------:R-:W-:Y:S01]  /*7de0*/  F2FP.TF32.F32.PACK_B R5, R5 ;  /* 0x00000005ff05723e */ /* 0x000fe200024050ff */
[C---:B------:R-:W-:Y:S01]  /*7df0*/  FFMA R10, R27.reuse, R3, R11 ;  /* 0x000000031b0a7223 */ /* 0x040fe2000000000b */
[----:B------:R-:W-:Y:S01]  /*7e00*/  F2FP.TF32.F32.PACK_B R6, R6 ;  /* 0x00000006ff06723e */ /* 0x000fe200024050ff */
[----:B------:R-:W-:Y:S01]  /*7e10*/  FFMA R11, R27, R13, R12 ;  /* 0x0000000d1b0b7223 */ /* 0x000fe2000000000c */
[----:B------:R-:W-:Y:S01]  /*7e20*/  F2FP.TF32.F32.PACK_B R7, R7 ;  /* 0x00000007ff07723e */ /* 0x000fe200024050ff */
[----:B------:R-:W-:Y:S01]  /*7e30*/  IMAD.U32 R0, RZ, RZ, UR50 ;  /* 0x00000032ff007e24 */ /* 0x000fe2000f8e00ff */
[----:B------:R-:W-:Y:S02]  /*7e40*/  F2FP.TF32.F32.PACK_B R8, R8 ;  /* 0x00000008ff08723e */ /* 0x000fe400024050ff */
[----:B------:R-:W-:Y:S01]  /*7e50*/  F2FP.TF32.F32.PACK_B R9, R9 ;  /* 0x00000009ff09723e */ /* 0x000fe200024050ff */
[----:B------:R2:W-:Y:S01]  /*7e60*/  STS.128 [R66+0x2020], R4 ;  /* 0x0020200442007388 */ /* 0x0005e20000000c00 */
[----:B------:R-:W-:Y:S02]  /*7e70*/  F2FP.TF32.F32.PACK_B R10, R10 ;  /* 0x0000000aff0a723e */ /* 0x000fe400024050ff */
[----:B------:R-:W-:Y:S02]  /*7e80*/  F2FP.TF32.F32.PACK_B R11, R11 ;  /* 0x0000000bff0b723e */ /* 0x000fe400024050ff */
[----:B------:R-:W-:Y:S02]  /*7e90*/  @P6 LEA R0, R0, UR48, 0x3 ;  /* 0x0000003000006c11 */ /* 0x000fe4000f8e18ff */
[----:B------:R-:W-:Y:S01]  /*7ea0*/  @P6 SHF.L.U32 R2, R57, 0x1f, RZ ;  /* 0x0000001f39026819 */ /* 0x000fe200000006ff */
[----:B------:R4:W-:Y:S02]  /*7eb0*/  STS.128 [R70+0x2030], R8 ;  /* 0x0020300846007388 */ /* 0x0009e40000000c00 */
[----:B------:R-:W-:Y:S05]  /*7ec0*/  @P6 VIADD R0, R0, 0xa0 ;  /* 0x000000a000006836 */ /* 0x000fea0000000000 */
[----:B-1----:R-:W-:Y:S01]  /*7ed0*/  @P6 PRMT R0, R75, 0x654, R0 ;  /* 0x000006544b006816 */ /* 0x002fe20000000000 */
[----:B------:R-:W-:Y:S01]  /*7ee0*/  @!PT LDS RZ, [RZ] ;  /* 0x00000000fffff984 */ /* 0x000fe20000000800 */
[----:B------:R-:W-:Y:S01]  /*7ef0*/  @!PT LDS RZ, [RZ] ;  /* 0x00000000fffff984 */ /* 0x000fe20000000800 */
[----:B------:R-:W-:Y:S01]  /*7f00*/  @!PT LDS RZ, [RZ] ;  /* 0x00000000fffff984 */ /* 0x000fe20000000800 */
[----:B------:R-:W-:Y:S01]  /*7f10*/  @!PT LDS RZ, [RZ] ;  /* 0x00000000fffff984 */ /* 0x000fe20000000800 */
[----:B------:R1:W-:Y:S06]  /*7f20*/  MEMBAR.ALL.CTA ;  /* 0x0000000000007992 */ /* 0x0003ec0000008000 */
[----:B-1----:R-:W1:Y:S01]  /*7f30*/  FENCE.VIEW.ASYNC.S ;  /* 0x00000000000073c6 */ /* 0x002e620000000000 */
[----:B--2---:R-:W-:Y:S01]  /*7f40*/  LEA R6, R72, UR48, 0x3 ;  /* 0x0000003048067c11 */ /* 0x004fe2000f8e18ff */
[----:B-1----:R-:W-:Y:S06]  /*7f50*/  BAR.SYNC.DEFER_BLOCKING 0x1, 0x80 ;  /* 0x0042000000007b1d */ /* 0x002fec0000010000 */
[----:B------:R-:W-:Y:S05]  /*7f60*/  @P0 BRA `(.L_x_104) ;  /* 0x0000000000200947 */ /* 0x000fea0003800000 */
[----:B------:R-:W1:Y:S01]  /*7f70*/  LDCU.64 UR6, c[0x0][0x348] ;  /* 0x00006900ff0677ac */ /* 0x000e620008000a00 */
[----:B------:R-:W-:Y:S02]  /*7f80*/  UIADD3 UR40, UPT, UPT, UR48, 0x2200, URZ ;  /* 0x0000220030287890 */ /* 0x000fe4000fffe0ff */
[----:B------:R-:W-:Y:S02]  /*7f90*/  UIADD3 UR41, UPT, UPT, UR51, 0x10, URZ ;  /* 0x0000001033297890 */ /* 0x000fe4000fffe0ff */
[----:B-1----:R-:W-:Y:S04]  /*7fa0*/  UIADD3 UR4, UP0, UPT, UR6, 0x680, URZ ;  /* 0x0000068006047890 */ /* 0x002fe8000ff1e0ff */
[----:B------:R-:W-:Y:S09]  /*7fb0*/  UIADD3.X UR5, UPT, UPT, URZ, UR7, URZ, UP0, !UPT ;  /* 0x00000007ff057290 */ /* 0x000ff200087fe4ff */
[----:B------:R1:W-:Y:S01]  /*7fc0*/  UTMASTG.4D [UR40], [UR4] ;  /* 0x00000028040073b5 */ /* 0x0003e20008018000 */
[----:B------:R0:W-:Y:S01]  /*7fd0*/  UTMACMDFLUSH ;  /* 0x00000000000079b7 */ /* 0x0001e20000000000 */
[----:B-1----:R-:W-:Y:S04]  /*7fe0*/  DEPBAR.LE SB0, 0x1 ;  /* 0x000080400000791a */ /* 0x002fe80000000000 */
.L_x_104:
[----:B------:R-:W-:Y:S05]  /*7ff0*/  BSYNC.RECONVERGENT B0 ;  /* 0x0000000000007941 */ /* 0x000fea0003800200 */
.L_x_103:
[----:B------:R-:W-:Y:S01]  /*8000*/  BAR.SYNC.DEFER_BLOCKING 0x1, 0x80 ;  /* 0x0042000000007b1d */ /* 0x000fe20000010000 */
[----:B------:R-:W-:Y:S04]  /*8010*/  UIADD3 UR4, UPT, UPT, UR50, 0x1, URZ ;  /* 0x0000000132047890 */ /* 0x000fe8000fffe0ff */
[----:B------:R-:W-:Y:S04]  /*8020*/  UISETP.NE.AND UP0, UPT, UR4, 0x4, UPT ;  /* 0x000000040400788c */ /* 0x000fe8000bf05270 */
[----:B------:R-:W-:Y:S01]  /*8030*/  USEL UR49, UR4, URZ, UP0 ;  /* 0x000000ff04317287 */ /* 0x000fe20008000000 */
[----:B------:R1:W-:Y:S01]  /*8040*/  @P6 SYNCS.ARRIVE.TRANS64.RED.A1T0 RZ, [R0+URZ], RZ ;  /* 0x000000ff00ff69a7 */ /* 0x0003e200081004ff */
[----:B------:R-:W-:Y:S01]  /*8050*/  BSSY B1, `(.L_x_105) ;  /* 0x0000017000017945 */ /* 0x000fe20003800000 */
[----:B------:R-:W2:Y:S02]  /*8060*/  @P6 SYNCS.PHASECHK.TRANS64.TRYWAIT P0, [R6+URZ+0x80], R2 ;  /* 0x00008002060065a7 */ /* 0x000ea400080011ff */
[----:B--2---:R-:W-:Y:S01]  /*8070*/  @P6 SEL R73, RZ, 0x1, !P0 ;  /* 0x00000001ff496807 */ /* 0x004fe20004000000 */
[----:B-1----:R-:W-:Y:S06]  /*8080*/  @!P6 BRA `(.L_x_106) ;  /* 0x00000000004ce947 */ /* 0x002fec0003800000 */
        /* <DEDUP_REMOVED lines=9> */
[----:B------:R-:W-:Y:S04]  /*8120*/  SHF.L.U32 R5, R57, 0x1f, RZ ;  /* 0x0000001f39057819 */ /* 0x000fe800000006ff */
[----:B------:R-:W1:Y:S02]  /*8130*/  SYNCS.PHASECHK.TRANS64.TRYWAIT P0, [R6+URZ+0x80], R5 ;  /* 0x00008005060075a7 */ /* 0x000e6400080011ff */
[----:B-1----:R-:W-:Y:S05]  /*8140*/  @!P0 BRA `(.L_x_109) ;  /* 0x0000001c00e08947 */ /* 0x002fea0003800000 */
.L_x_108:
[----:B------:R-:W-:Y:S05]  /*8150*/  BSYNC B0 ;  /* 0x0000000000007941 */ /* 0x000fea0003800000 */
.L_x_107:
[----:B------:R-:W-:Y:S02]  /*8160*/  ISETP.NE.AND P0, PT, R74, RZ, PT ;  /* 0x000000ff4a00720c */ /* 0x000fe40003f05270 */
[----:B------:R-:W-:Y:S11]  /*8170*/  IADD3 R72, PT, PT, R72, 0x1, RZ ;  /* 0x0000000148487810 */ /* 0x000ff60007ffe0ff */
[----:B------:R2:W1:Y:S04]  /*8180*/  @P0 LDS.128 R44, [R4] ;  /* 0x00000000042c0984 */ /* 0x0004680000000c00 */
[----:B------:R2:W1:Y:S04]  /*8190*/  @P0 LDS.128 R40, [R3+0x10] ;  /* 0x0000100003280984 */ /* 0x0004680000000c00 */
[----:B------:R2:W1:Y:S04]  /*81a0*/  @P0 LDS.128 R32, [R2+0x20] ;  /* 0x0000200002200984 */ /* 0x0004680000000c00 */
[----:B------:R2:W1:Y:S02]  /*81b0*/  @P0 LDS.128 R36, [R0+0x30] ;  /* 0x0000300000240984 */ /* 0x0004640000000c00 */
.L_x_106:
[----:B------:R-:W-:Y:S05]  /*81c0*/  BSYNC B1 ;  /* 0x0000000000017941 */ /* 0x000fea0003800000 */
.L_x_105:
[----:B--2---:R-:W-:Y:S05]  /*81d0*/  VIADD R0, R25, 0x20 ;  /* 0x0000002019007836 */ /* 0x004fea0000000000 */
[----:B------:R-:W-:Y:S04]  /*81e0*/  SHF.R.U32.HI R0, RZ, 0x15, R0 ;  /* 0x00000015ff007819 */ /* 0x000fe80000011600 */
[----:B------:R-:W-:Y:S11]  /*81f0*/  LOP3.LUT P0, RZ, R0, 0x3, R62, 0x48, !PT ;  /* 0x0000000300ff7812 */ /* 0x000ff6000780483e */
[----:B------:R-:W-:Y:S02]  /*8200*/  @!UPT UIADD3 URZ, UPT, UPT, URZ, URZ, URZ ;  /* 0x000000fffffff290 */ /* 0x000fe4000fffe0ff */
[----:B------:R-:W-:Y:S05]  /*8210*/  @!P0 BRA `(.L_x_110) ;  /* 0x0000000000408947 */ /* 0x000fea0003800000 */
[----:B------:R-:W1:Y:S01]  /*8220*/  LDCU.64 UR8, c[0x4][0x70] ;  /* 0x01000e00ff0877ac */ /* 0x000e620008000a00 */
[----:B------:R-:W-:Y:S01]  /*8230*/  MOV R3, 0x0 ;  /* 0x0000000000037802 */ /* 0x000fe20000000f00 */
[----:B------:R-:W-:Y:S02]  /*8240*/  HFMA2 R12, -RZ, RZ, 0, 5.9604644775390625e-08 ;  /* 0x00000001ff0c7431 */ /* 0x000fe400000001ff */
[----:B----4-:R-:W-:Y:S02]  /*8250*/  IMAD.MOV.U32 R8, RZ, RZ, 0x192 ;  /* 0x00000192ff087424 */ /* 0x010fe400078e00ff */
[----:B------:R-:W-:Y:S01]  /*8260*/  IMAD.MOV.U32 R13, RZ, RZ, RZ ;  /* 0x000000ffff0d7224 */ /* 0x000fe200078e00ff */
[----:B------:R-:W2:Y:S01]  /*8270*/  LDCU.64 UR6, c[0x4][0x78] ;  /* 0x01000f00ff0677ac */ /* 0x000ea20008000a00 */
[----:B------:R-:W4:Y:S01]  /*8280*/  LDC.64 R2, c[0x4][R3] ;  /* 0x0100000003027b82 */ /* 0x000f220000000a00 */
        /* <DEDUP_REMOVED lines=9> */
.L_x_110:
[----:B-1----:R-:W-:Y:S01]  /*8320*/  LOP3.LUT R3, R44, 0xffffe000, RZ, 0xc0, !PT ;  /* 0xffffe0002c037812 */ /* 0x002fe200078ec0ff */
[----:B------:R-:W-:Y:S05]  /*8330*/  WARPSYNC.ALL ;  /* 0x0000000000007948 */ /* 0x000fea0003800000 */
[----:B------:R-:W-:Y:S01]  /*8340*/  R2UR UR4, R25 ;  /* 0x00000000190472ca */ /* 0x000fe200000e0000 */
[----:B------:R-:W-:Y:S01]  /*8350*/  BSSY.RECONVERGENT B0, `(.L_x_111) ;  /* 0x000005d000007945 */ /* 0x000fe20003800200 */
[----:B------:R-:W-:Y:S02]  /*8360*/  LOP3.LUT R20, R40, 0xffffe000, RZ, 0xc0, !PT ;  /* 0xffffe00028147812 */ /* 0x000fe400078ec0ff */
[----:B------:R-:W-:Y:S02]  /*8370*/  LOP3.LUT R21, R41, 0xffffe000, RZ, 0xc0, !PT ;  /* 0xffffe00029157812 */ /* 0x000fe400078ec0ff */
[----:B------:R-:W-:Y:S02]  /*8380*/  LOP3.LUT R26, R42, 0xffffe000, RZ, 0xc0, !PT ;  /* 0xffffe0002a1a7812 */ /* 0x000fe400078ec0ff */
[----:B------:R-:W-:Y:S02]  /*8390*/  ISETP.NE.AND P6, PT, R69, RZ, PT ;  /* 0x000000ff4500720c */ /* 0x000fe40003fc5270 */
[----:B------:R-:W-:Y:S03]  /*83a0*/  ISETP.NE.AND P0, PT, R60, RZ, PT ;  /* 0x000000ff3c00720c */ /* 0x000fe60003f05270 */
[----:B----4-:R-:W1:Y:S02]  /*83b0*/  LDTM.x16 R4, tmem[UR4+0x20] ;  /* 0x00002004000479ee */ /* 0x010e640008240000 */
[C---:B-1----:R-:W-:Y:S01]  /*83c0*/  FMUL R0, R24.reuse, R4 ;  /* 0x0000000418007220 */ /* 0x042fe20000400000 */
        /* <DEDUP_REMOVED lines=13> */
[C---:B------:R-:W-:Y:S01]  /*84a0*/  FFMA R31, R27.reuse, R4, R2 ;  /* 0x000000041b1f7223 */ /* 0x040fe20000000002 */
[C---:B------:R-:W-:Y:S01]  /*84b0*/  FMUL R2, R24.reuse, R9 ;  /* 0x0000000918027220 */ /* 0x040fe20000400000 */
[C---:B------:R-:W-:Y:S01]  /*84c0*/  FMUL R9, R24.reuse, R16 ;  /* 0x0000001018097220 */ /* 0x040fe20000400000 */
[----:B------:R-:W-:Y:S01]  /*84d0*/  F2FP.TF32.F32.PACK_B R30, R30 ;  /* 0x0000001eff1e723e */ /* 0x000fe200024050ff */
[----:B------:R-:W-:Y:S01]  /*84e0*/  FFMA R16, R27, R20, R0 ;  /* 0x000000141b107223 */ /* 0x000fe20000000000 */
[----:B------:R-:W-:Y:S01]  /*84f0*/  LOP3.LUT R0, R43, 0xffffe000, RZ, 0xc0, !PT ;  /* 0xffffe0002b007812 */ /* 0x000fe200078ec0ff */
[C---:B------:R-:W-:Y:S01]  /*8500*/  FMUL R3, R24.reuse, R10 ;  /* 0x0000000a18037220 */ /* 0x040fe20000400000 */
[----:B------:R-:W-:Y:S01]  /*8510*/  F2FP.TF32.F32.PACK_B R31, R31 ;  /* 0x0000001fff1f723e */ /* 0x000fe200024050ff */
[C---:B------:R-:W-:Y:S01]  /*8520*/  FMUL R4, R24.reuse, R11 ;  /* 0x0000000b18047220 */ /* 0x040fe20000400000 */
[----:B------:R-:W-:Y:S01]  /*8530*/  F2FP.TF32.F32.PACK_B R16, R16 ;  /* 0x00000010ff10723e */ /* 0x000fe200024050ff */
[----:B------:R-:W-:Y:S01]  /*8540*/  FMUL R10, R24, R17 ;  /* 0x00000011180a7220 */ /* 0x000fe20000400000 */
[C---:B------:R-:W-:Y:S01]  /*8550*/  FFMA R17, R27.reuse, R21, R2 ;  /* 0x000000151b117223 */ /* 0x040fe20000000002 */
[----:B------:R-:W-:Y:S01]  /*8560*/  LOP3.LUT R2, R32, 0xffffe000, RZ, 0xc0, !PT ;  /* 0xffffe00020027812 */ /* 0x000fe200078ec0ff */
[----:B------:R1:W-:Y:S01]  /*8570*/  STS.128 [R58+0x4000], R28 ;  /* 0x0040001c3a007388 */ /* 0x0003e20000000c00 */
[C---:B------:R-:W-:Y:S01]  /*8580*/  FMUL R11, R24.reuse, R18 ;  /* 0x00000012180b7220 */ /* 0x040fe20000400000 */
[----:B------:R-:W-:Y:S01]  /*8590*/  FFMA R18, R27, R26, R3 ;  /* 0x0000001a1b127223 */ /* 0x000fe20000000003 */
[----:B------:R-:W-:Y:S01]  /*85a0*/  LOP3.LUT R3, R33, 0xffffe000, RZ, 0xc0, !PT ;  /* 0xffffe00021037812 */ /* 0x000fe200078ec0ff */
[C---:B------:R-:W-:Y:S01]  /*85b0*/  FMUL R12, R24.reuse, R19 ;  /* 0x00000013180c7220 */ /* 0x040fe20000400000 */
[----:B------:R-:W-:Y:S01]  /*85c0*/  F2FP.TF32.F32.PACK_B R17, R17 ;  /* 0x00000011ff11723e */ /* 0x000fe200024050ff */
[----:B------:R-:W-:Y:S01]  /*85d0*/  FFMA R19, R27, R0, R4 ;  /* 0x000000001b137223 */ /* 0x000fe20000000004 */
[----:B------:R-:W-:Y:S01]  /*85e0*/  F2FP.TF32.F32.PACK_B R18, R18 ;  /* 0x00000012ff12723e */ /* 0x000fe200024050ff */
[----:B------:R-:W-:Y:S01]  /*85f0*/  FMUL R6, R24, R13 ;  /* 0x0000000d18067220 */ /* 0x000fe20000400000 */
[----:B------:R-:W-:Y:S01]  /*8600*/  LOP3.LUT R13, R34, 0xffffe000, RZ, 0xc0, !PT ;  /* 0xffffe000220d7812 */ /* 0x000fe200078ec0ff */
[C---:B------:R-:W-:Y:S01]  /*8610*/  FMUL R7, R24.reuse, R14 ;  /* 0x0000000e18077220 */ /* 0x040fe20000400000 */
[----:B------:R-:W-:Y:S01]  /*8620*/  LOP3.LUT R14, R35, 0xffffe000, RZ, 0xc0, !PT ;  /* 0xffffe000230e7812 */ /* 0x000fe200078ec0ff */
[----:B------:R-:W-:Y:S01]  /*8630*/  FMUL R8, R24, R15 ;  /* 0x0000000f18087220 */ /* 0x000fe20000400000 */
[----:B------:R-:W-:Y:S01]  /*8640*/  F2FP.TF32.F32.PACK_B R19, R19 ;  /* 0x00000013ff13723e */ /* 0x000fe200024050ff */
[C---:B------:R-:W-:Y:S01]  /*8650*/  FFMA R4, R27.reuse, R2, R5 ;  /* 0x000000021b047223 */ /* 0x040fe20000000005 */
[C---:B------:R-:W-:Y:S01]  /*8660*/  FFMA R5, R27.reuse, R3, R6 ;  /* 0x000000031b057223 */ /* 0x040fe20000000006 */
[C---:B------:R-:W-:Y:S01]  /*8670*/  FFMA R6, R27.reuse, R13, R7 ;  /* 0x0000000d1b067223 */ /* 0x040fe20000000007 */
[----:B------:R-:W-:Y:S01]  /*8680*/  FFMA R7, R27, R14, R8 ;  /* 0x0000000e1b077223 */ /* 0x000fe20000000008 */
[----:B------:R1:W-:Y:S01]  /*8690*/  STS.128 [R67+0x4010], R16 ;  /* 0x0040101043007388 */ /* 0x0003e20000000c00 */
[----:B------:R-:W-:Y:S01]  /*86a0*/  LOP3.LUT R0, R36, 0xffffe000, RZ, 0xc0, !PT ;  /* 0xffffe00024007812 */ /* 0x000fe200078ec0ff */
[----:B------:R-:W-:Y:S01]  /*86b0*/  IMAD.U32 R14, RZ, RZ, UR49 ;  /* 0x00000031ff0e7e24 */ /* 0x000fe2000f8e00ff */
[----:B------:R-:W-:Y:S02]  /*86c0*/  LOP3.LUT R2, R37, 0xffffe000, RZ, 0xc0, !PT ;  /* 0xffffe00025027812 */ /* 0x000fe400078ec0ff */
        /* <DEDUP_REMOVED lines=14> */
[----:B------:R-:W-:Y:S02]  /*87b0*/  F2FP.TF32.F32.PACK_B R11, R11 ;  /* 0x0000000bff0b723e */ /* 0x000fe400024050ff */
[----:B------:R-:W-:Y:S02]  /*87c0*/  @P6 LEA R14, R14, UR48, 0x3 ;  /* 0x000000300e0e6c11 */ /* 0x000fe4000f8e18ff */
[----:B------:R-:W-:Y:S01]  /*87d0*/  LEA R0, R72, UR48, 0x3 ;  /* 0x0000003048007c11 */ /* 0x000fe2000f8e18ff */
[----:B------:R1:W-:Y:S01]  /*87e0*/  STS.128 [R70+0x4030], R8 ;  /* 0x0040300846007388 */ /* 0x0003e20000000c00 */
[----:B------:R-:W-:Y:S01]  /*87f0*/  @P6 SHF.L.U32 R2, R57, 0x1f, RZ ;  /* 0x0000001f39026819 */ /* 0x000fe200000006ff */
[----:B------:R-:W-:Y:S05]  /*8800*/  @P6 VIADD R14, R14, 0xa0 ;  /* 0x000000a00e0e6836 */ /* 0x000fea0000000000 */
[----:B------:R-:W-:Y:S01]  /*8810*/  @P6 PRMT R14, R75, 0x654, R14 ;  /* 0x000006544b0e6816 */ /* 0x000fe2000000000e */
[----:B------:R-:W-:Y:S01]  /*8820*/  @!PT LDS RZ, [RZ] ;  /* 0x00000000fffff984 */ /* 0x000fe20000000800 */
[----:B------:R-:W-:Y:S01]  /*8830*/  @!PT LDS RZ, [RZ] ;  /* 0x00000000fffff984 */ /* 0x000fe20000000800 */
[----:B------:R-:W-:Y:S01]  /*8840*/  @!PT LDS RZ, [RZ] ;  /* 0x00000000fffff984 */ /* 0x000fe20000000800 */
[----:B------:R-:W-:Y:S01]  /*8850*/  @!PT LDS RZ, [RZ] ;  /* 0x00000000fffff984 */ /* 0x000fe20000000800 */
[----:B------:R2:W-:Y:S06]  /*8860*/  MEMBAR.ALL.CTA ;  /* 0x0000000000007992 */ /* 0x0005ec0000008000 */
[----:B--2---:R-:W2:Y:S02]  /*8870*/  FENCE.VIEW.ASYNC.S ;  /* 0x00000000000073c6 */ /* 0x004ea40000000000 */
[----:B--2---:R-:W-:Y:S06]  /*8880*/  BAR.SYNC.DEFER_BLOCKING 0x1, 0x80 ;  /* 0x0042000000007b1d */ /* 0x004fec0000010000 */
[----:B------:R-:W-:Y:S05]  /*8890*/  @P0 BRA `(.L_x_112) ;  /* 0x0000000000200947 */ /* 0x000fea0003800000 */
[----:B------:R-:W2:Y:S01]  /*88a0*/  LDCU.64 UR6, c[0x0][0x348] ;  /* 0x00006900ff0677ac */ /* 0x000ea20008000a00 */
[----:B------:R-:W-:Y:S02]  /*88b0*/  UIADD3 UR40, UPT, UPT, UR48, 0x4200, URZ ;  /* 0x0000420030287890 */ /* 0x000fe4000fffe0ff */
[----:B------:R-:W-:Y:S02]  /*88c0*/  UIADD3 UR41, UPT, UPT, UR51, 0x20, URZ ;  /* 0x0000002033297890 */ /* 0x000fe4000fffe0ff */
[----:B--2---:R-:W-:Y:S04]  /*88d0*/  UIADD3 UR4, UP0, UPT, UR6, 0x680, URZ ;  /* 0x0000068006047890 */ /* 0x004fe8000ff1e0ff */
[----:B------:R-:W-:Y:S09]  /*88e0*/  UIADD3.X UR5, UPT, UPT, URZ, UR7, URZ, UP0, !UPT ;  /* 0x00000007ff057290 */ /* 0x000ff200087fe4ff */
[----:B------:R2:W-:Y:S01]  /*88f0*/  UTMASTG.4D [UR40], [UR4] ;  /* 0x00000028040073b5 */ /* 0x0005e20008018000 */
[----:B------:R0:W-:Y:S01]  /*8900*/  UTMACMDFLUSH ;  /* 0x00000000000079b7 */ /* 0x0001e20000000000 */
[----:B--2---:R-:W-:Y:S04]  /*8910*/  DEPBAR.LE SB0, 0x1 ;  /* 0x000080400000791a */ /* 0x004fe80000000000 */
.L_x_112:
[----:B------:R-:W-:Y:S05]  /*8920*/  BSYNC.RECONVERGENT B0 ;  /* 0x0000000000007941 */ /* 0x000fea0003800200 */
.L_x_111:
[----:B------:R-:W-:Y:S01]  /*8930*/  BAR.SYNC.DEFER_BLOCKING 0x1, 0x80 ;  /* 0x0042000000007b1d */ /* 0x000fe20000010000 */
[----:B------:R-:W-:Y:S04]  /*8940*/  UIADD3 UR4, UPT, UPT, UR49, 0x1, URZ ;  /* 0x0000000131047890 */ /* 0x000fe8000fffe0ff */
[----:B------:R-:W-:Y:S04]  /*8950*/  UISETP.NE.AND UP0, UPT, UR4, 0x4, UPT ;  /* 0x000000040400788c */ /* 0x000fe8000bf05270 */
[----:B------:R-:W-:Y:S01]  /*8960*/  USEL UR50, UR4, URZ, UP0 ;  /* 0x000000ff04327287 */ /* 0x000fe20008000000 */
[----:B------:R2:W-:Y:S01]  /*8970*/  @P6 SYNCS.ARRIVE.TRANS64.RED.A1T0 RZ, [R14+URZ], RZ ;  /* 0x000000ff0eff69a7 */ /* 0x0005e200081004ff */
[----:B------:R-:W-:Y:S01]  /*8980*/  BSSY B1, `(.L_x_113) ;  /* 0x0000017000017945 */ /* 0x000fe20003800000 */
[----:B------:R-:W4:Y:S02]  /*8990*/  @P6 SYNCS.PHASECHK.TRANS64.TRYWAIT P0, [R0+URZ+0x80], R2 ;  /* 0x00008002000065a7 */ /* 0x000f2400080011ff */
[----:B----4-:R-:W-:Y:S01]  /*89a0*/  @P6 SEL R73, RZ, 0x1, !P0 ;  /* 0x00000001ff496807 */ /* 0x010fe20004000000 */
[----:B--2---:R-:W-:Y:S06]  /*89b0*/  @!P6 BRA `(.L_x_114) ;  /* 0x00000000004ce947 */ /* 0x004fec0003800000 */
[----:B------:R-:W-:Y:S01]  /*89c0*/  ISETP.NE.AND P0, PT, R73, RZ, PT ;  /* 0x000000ff4900720c */ /* 0x000fe20003f05270 */
[----:B------:R-:W-:Y:S01]  /*89d0*/  BSSY B0, `(.L_x_115) ;  /* 0x000000b000007945 */ /* 0x000fe20003800000 */
[----:B------:R-:W-:Y:S11]  /*89e0*/  ISETP.NE.AND P1, PT, R74, RZ, PT ;  /* 0x000000ff4a00720c */ /* 0x000ff60003f25270 */
[----:B------:R-:W-:Y:S02]  /*89f0*/  @!UPT UIADD3 URZ, UPT, UPT, URZ, URZ, URZ ;  /* 0x000000fffffff290 */ /* 0x000fe4000fffe0ff */
[C---:B-1----:R-:W-:Y:S01]  /*8a00*/  @P1 IMAD R4, R72.reuse, 0x2000, R58 ;  /* 0x0000200048041824 */ /* 0x042fe200078e023a */
[C---:B------:R-:W-:Y:S01]  /*8a10*/  @P1 LEA R2, R72.reuse, R66, 0xd ;  /* 0x0000004248021211 */ /* 0x040fe200078e68ff */
[C---:B------:R-:W-:Y:S02]  /*8a20*/  @P1 IMAD R3, R72.reuse, 0x2000, R67 ;  /* 0x0000200048031824 */ /* 0x040fe400078e0243 */
[----:B------:R-:W-:Y:S01]  /*8a30*/  @P1 IMAD R72, R72, 0x2000, R70 ;  /* 0x0000200048481824 */ /* 0x000fe200078e0246 */
[----:B------:R-:W-:Y:S06]  /*8a40*/  @P0 BRA `(.L_x_116) ;  /* 0x00000000000c0947 */ /* 0x000fec0003800000 */
[----:B------:R-:W-:Y:S04]  /*8a50*/  SHF.L.U32 R5, R57, 0x1f, RZ ;  /* 0x0000001f39057819 */ /* 0x000fe800000006ff */
[----:B------:R-:W1:Y:S02]  /*8a60*/  SYNCS.PHASECHK.TRANS64.TRYWAIT P0, [R0+URZ+0x80], R5 ;  /* 0x00008005000075a7 */ /* 0x000e6400080011ff */
[----:B-1----:R-:W-:Y:S05]  /*8a70*/  @!P0 BRA `(.L_x_117) ;  /* 0x0000001400a88947 */ /* 0x002fea0003800000 */
.L_x_116:
[----:B------:R-:W-:Y:S05]  /*8a80*/  BSYNC B0 ;  /* 0x0000000000007941 */ /* 0x000fea0003800000 */
.L_x_115:
[----:B------:R-:W-:Y:S11]  /*8a90*/  ISETP.NE.AND P0, PT, R74, RZ, PT ;  /* 0x000000ff4a00720c */ /* 0x000ff60003f05270 */
[----:B------:R-:W-:Y:S02]  /*8aa0*/  @!UPT UIADD3 URZ, UPT, UPT, URZ, URZ, URZ ;  /* 0x000000fffffff290 */ /* 0x000fe4000fffe0ff */
[----:B------:R2:W4:Y:S04]  /*8ab0*/  @P0 LDS.128 R44, [R4] ;  /* 0x00000000042c0984 */ /* 0x0005280000000c00 */
[----:B------:R2:W1:Y:S04]  /*8ac0*/  @P0 LDS.128 R40, [R3+0x10] ;  /* 0x0000100003280984 */ /* 0x0004680000000c00 */
[----:B------:R2:W1:Y:S04]  /*8ad0*/  @P0 LDS.128 R32, [R2+0x20] ;  /* 0x0000200002200984 */ /* 0x0004680000000c00 */
[----:B------:R2:W1:Y:S02]  /*8ae0*/  @P0 LDS.128 R36, [R72+0x30] ;  /* 0x0000300048240984 */ /* 0x0004640000000c00 */
.L_x_114:
[----:B------:R-:W-:Y:S05]  /*8af0*/  BSYNC B1 ;  /* 0x0000000000017941 */ /* 0x000fea0003800000 */
.L_x_113:
        /* <DEDUP_REMOVED lines=21> */
.L_x_118:
[----:B------:R-:W-:Y:S01]  /*8c50*/  ISETP.NE.AND P0, PT, R60, RZ, PT ;  /* 0x000000ff3c00720c */ /* 0x000fe20003f05270 */
[----:B------:R-:W-:Y:S05]  /*8c60*/  WARPSYNC.ALL ;  /* 0x0000000000007948 */ /* 0x000fea0003800000 */
[----:B------:R-:W-:Y:S01]  /*8c70*/  R2UR UR4, R25 ;  /* 0x00000000190472ca */ /* 0x000fe200000e0000 */
[----:B------:R-:W1:Y:S01]  /*8c80*/  S2UR UR5, SR_CgaCtaId ;  /* 0x00000000000579c3 */ /* 0x000e620000008800 */
[----:B----4-:R-:W-:Y:S01]  /*8c90*/  LOP3.LUT R0, R44, 0xffffe000, RZ, 0xc0, !PT ;  /* 0xffffe0002c007812 */ /* 0x010fe200078ec0ff */
[----:B------:R-:W-:Y:S01]  /*8ca0*/  BSSY.RECONVERGENT B0, `(.L_x_119) ;  /* 0x000005a000007945 */ /* 0x000fe20003800200 */
[----:B--2---:R-:W-:Y:S02]  /*8cb0*/  LOP3.LUT R2, R45, 0xffffe000, RZ, 0xc0, !PT ;  /* 0xffffe0002d027812 */ /* 0x004fe400078ec0ff */
[----:B------:R-:W-:Y:S02]  /*8cc0*/  LOP3.LUT R3, R46, 0xffffe000, RZ, 0xc0, !PT ;  /* 0xffffe0002e037812 */ /* 0x000fe400078ec0ff */
[----:B------:R-:W-:Y:S02]  /*8cd0*/  LOP3.LUT R20, R47, 0xffffe000, RZ, 0xc0, !PT ;  /* 0xffffe0002f147812 */ /* 0x000fe400078ec0ff */
[----:B------:R-:W-:Y:S02]  /*8ce0*/  LOP3.LUT R21, R40, 0xffffe000, RZ, 0xc0, !PT ;  /* 0xffffe00028157812 */ /* 0x000fe400078ec0ff */
[----:B------:R-:W-:Y:S01]  /*8cf0*/  LOP3.LUT R25, R41, 0xffffe000, RZ, 0xc0, !PT ;  /* 0xffffe00029197812 */ /* 0x000fe200078ec0ff */
[----:B------:R-:W2:Y:S01]  /*8d00*/  LDTM.x16 R4, tmem[UR4+0x30] ;  /* 0x00003004000479ee */ /* 0x000ea20008240000 */
[----:B------:R-:W-:Y:S01]  /*8d10*/  R2UR UR4, R71 ;  /* 0x00000000470472ca */ /* 0x000fe200000e0000 */
[----:B------:R-:W-:Y:S01]  /*8d20*/  NOP ;  /* 0x0000000000007918 */ /* 0x000fe20000000000 */
[----:B------:R-:W-:Y:S02]  /*8d30*/  LOP3.LUT R26, R42, 0xffffe000, RZ, 0xc0, !PT ;  /* 0xffffe0002a1a7812 */ /* 0x000fe400078ec0ff */
[----:B------:R-:W-:Y:S02]  /*8d40*/  LOP3.LUT R28, R43, 0xffffe000, RZ, 0xc0, !PT ;  /* 0xffffe0002b1c7812 */ /* 0x000fe400078ec0ff */
[----:B------:R-:W-:Y:S02]  /*8d50*/  LOP3.LUT R29, R32, 0xffffe000, RZ, 0xc0, !PT ;  /* 0xffffe000201d7812 */ /* 0x000fe400078ec0ff */
[----:B------:R-:W-:Y:S02]  /*8d60*/  LOP3.LUT R30, R33, 0xffffe000, RZ, 0xc0, !PT ;  /* 0xffffe000211e7812 */ /* 0x000fe400078ec0ff */
[----:B------:R-:W-:Y:S02]  /*8d70*/  LOP3.LUT R31, R34, 0xffffe000, RZ, 0xc0, !PT ;  /* 0xffffe000221f7812 */ /* 0x000fe400078ec0ff */
[----:B------:R-:W-:Y:S01]  /*8d80*/  LOP3.LUT R32, R35, 0xffffe000, RZ, 0xc0, !PT ;  /* 0xffffe00023207812 */ /* 0x000fe200078ec0ff */
[----:B------:R-:W-:Y:S01]  /*8d90*/  UIADD3 UR4, UPT, UPT, UR4, 0xf0, URZ ;  /* 0x000000f004047890 */ /* 0x000fe2000fffe0ff */
[----:B------:R-:W-:Y:S02]  /*8da0*/  LOP3.LUT R33, R36, 0xffffe000, RZ, 0xc0, !PT ;  /* 0xffffe00024217812 */ /* 0x000fe400078ec0ff */
[----:B------:R-:W-:Y:S02]  /*8db0*/  LOP3.LUT R34, R37, 0xffffe000, RZ, 0xc0, !PT ;  /* 0xffffe00025227812 */ /* 0x000fe400078ec0ff */
[----:B------:R-:W-:Y:S02]  /*8dc0*/  LOP3.LUT R35, R38, 0xffffe000, RZ, 0xc0, !PT ;  /* 0xffffe00026237812 */ /* 0x000fe400078ec0ff */
[----:B------:R-:W-:Y:S01]  /*8dd0*/  LOP3.LUT R36, R39, 0xffffe000, RZ, 0xc0, !PT ;  /* 0xffffe00027247812 */ /* 0x000fe200078ec0ff */
[C---:B--2---:R-:W-:Y:S01]  /*8de0*/  FMUL R4, R24.reuse, R4 ;  /* 0x0000000418047220 */ /* 0x044fe20000400000 */
[C---:B------:R-:W-:Y:S01]  /*8df0*/  FMUL R5, R24.reuse, R5 ;  /* 0x0000000518057220 */ /* 0x040fe20000400000 */
[C---:B------:R-:W-:Y:S01]  /*8e00*/  FMUL R6, R24.reuse, R6 ;  /* 0x0000000618067220 */ /* 0x040fe20000400000 */
[C---:B------:R-:W-:Y:S01]  /*8e10*/  FMUL R7, R24.reuse, R7 ;  /* 0x0000000718077220 */ /* 0x040fe20000400000 */
[C---:B------:R-:W-:Y:S01]  /*8e20*/  FFMA R4, R27.reuse, R0, R4 ;  /* 0x000000001b047223 */ /* 0x040fe20000000004 */
[C---:B------:R-:W-:Y:S01]  /*8e30*/  FFMA R5, R27.reuse, R2, R5 ;  /* 0x000000021b057223 */ /* 0x040fe20000000005 */
[C---:B------:R-:W-:Y:S01]  /*8e40*/  FFMA R6, R27.reuse, R3, R6 ;  /* 0x000000031b067223 */ /* 0x040fe20000000006 */
[C---:B------:R-:W-:Y:S01]  /*8e50*/  FFMA R7, R27.reuse, R20, R7 ;  /* 0x000000141b077223 */ /* 0x040fe20000000007 */
[----:B-1----:R-:W-:Y:S01]  /*8e60*/  UPRMT UR4, UR5, 0x654, UR4 ;  /* 0x0000065405047896 */ /* 0x002fe20008000004 */
[C---:B------:R-:W-:Y:S01]  /*8e70*/  FMUL R8, R24.reuse, R8 ;  /* 0x0000000818087220 */ /* 0x040fe20000400000 */
[C---:B------:R-:W-:Y:S01]  /*8e80*/  FMUL R9, R24.reuse, R9 ;  /* 0x0000000918097220 */ /* 0x040fe20000400000 */
[C---:B------:R-:W-:Y:S01]  /*8e90*/  FMUL R10, R24.reuse, R10 ;  /* 0x0000000a180a7220 */ /* 0x040fe20000400000 */
[C---:B------:R-:W-:Y:S01]  /*8ea0*/  FMUL R11, R24.reuse, R11 ;  /* 0x0000000b180b7220 */ /* 0x040fe20000400000 */
[----:B------:R-:W-:Y:S01]  /*8eb0*/  F2FP.TF32.F32.PACK_B R4, R4 ;  /* 0x00000004ff04723e */ /* 0x000fe200024050ff */
[C---:B------:R-:W-:Y:S01]  /*8ec0*/  FFMA R8, R27.reuse, R21, R8 ;  /* 0x000000151b087223 */ /* 0x040fe20000000008 */
[----:B------:R-:W-:Y:S01]  /*8ed0*/  F2FP.TF32.F32.PACK_B R5, R5 ;  /* 0x00000005ff05723e */ /* 0x000fe200024050ff */
[C---:B------:R-:W-:Y:S01]  /*8ee0*/  FFMA R9, R27.reuse, R25, R9 ;  /* 0x000000191b097223 */ /* 0x040fe20000000009 */
[----:B------:R-:W-:Y:S01]  /*8ef0*/  F2FP.TF32.F32.PACK_B R6, R6 ;  /* 0x00000006ff06723e */ /* 0x000fe200024050ff */
[C---:B------:R-:W-:Y:S01]  /*8f00*/  FFMA R10, R27.reuse, R26, R10 ;  /* 0x0000001a1b0a7223 */ /* 0x040fe2000000000a */
[----:B------:R-:W-:Y:S01]  /*8f10*/  F2FP.TF32.F32.PACK_B R7, R7 ;  /* 0x00000007ff07723e */ /* 0x000fe200024050ff */
[C---:B------:R-:W-:Y:S01]  /*8f20*/  FFMA R11, R27.reuse, R28, R11 ;  /* 0x0000001c1b0b7223 */ /* 0x040fe2000000000b */
[C---:B------:R-:W-:Y:S01]  /*8f30*/  FMUL R12, R24.reuse, R12 ;  /* 0x0000000c180c7220 */ /* 0x040fe20000400000 */
[----:B------:R-:W-:Y:S01]  /*8f40*/  SYNCS.ARRIVE.TRANS64.RED.A1T0 RZ, [UR4], RZ ;  /* 0x000000ffffff79a7 */ /* 0x000fe20008100404 */
[----:B------:R-:W-:Y:S01]  /*8f50*/  F2FP.TF32.F32.PACK_B R8, R8 ;  /* 0x00000008ff08723e */ /* 0x000fe200024050ff */
[----:B------:R1:W-:Y:S01]  /*8f60*/  STS.128 [R58+0x6000], R4 ;  /* 0x006000043a007388 */ /* 0x0003e20000000c00 */
        /* <DEDUP_REMOVED lines=9> */
[C---:B------:R-:W-:Y:S01]  /*9000*/  FFMA R15, R27.reuse, R32, R15 ;  /* 0x000000201b0f7223 */ /* 0x040fe2000000000f */
[C---:B------:R-:W-:Y:S01]  /*9010*/  FMUL R16, R24.reuse, R16 ;  /* 0x0000001018107220 */ /* 0x040fe20000400000 */
[----:B------:R-:W-:Y:S01]  /*9020*/  F2FP.TF32.F32.PACK_B R12, R12 ;  /* 0x0000000cff0c723e */ /* 0x000fe200024050ff */
[----:B------:R1:W-:Y:S01]  /*9030*/  STS.128 [R67+0x6010], R8 ;  /* 0x0060100843007388 */ /* 0x0003e20000000c00 */
[C---:B------:R-:W-:Y:S01]  /*9040*/  FMUL R17, R24.reuse, R17 ;  /* 0x0000001118117220 */ /* 0x040fe20000400000 */
[C---:B------:R-:W-:Y:S01]  /*9050*/  FMUL R18, R24.reuse, R18 ;  /* 0x0000001218127220 */ /* 0x040fe20000400000 */
[----:B------:R-:W-:Y:S01]  /*9060*/  FMUL R19, R24, R19 ;  /* 0x0000001318137220 */ /* 0x000fe20000400000 */
[----:B------:R-:W-:Y:S01]  /*9070*/  F2FP.TF32.F32.PACK_B R13, R13 ;  /* 0x0000000dff0d723e */ /* 0x000fe200024050ff */
[C---:B------:R-:W-:Y:S01]  /*9080*/  FFMA R16, R27.reuse, R33, R16 ;  /* 0x000000211b107223 */ /* 0x040fe20000000010 */
[----:B------:R-:W-:Y:S01]  /*9090*/  F2FP.TF32.F32.PACK_B R14, R14 ;  /* 0x0000000eff0e723e */ /* 0x000fe200024050ff */
[C---:B------:R-:W-:Y:S01]  /*90a0*/  FFMA R17, R27.reuse, R34, R17 ;  /* 0x000000221b117223 */ /* 0x040fe20000000011 */
[----:B------:R-:W-:Y:S01]  /*90b0*/  F2FP.TF32.F32.PACK_B R15, R15 ;  /* 0x0000000fff0f723e */ /* 0x000fe200024050ff */
[C---:B------:R-:W-:Y:S01]  /*90c0*/  FFMA R18, R27.reuse, R35, R18 ;  /* 0x000000231b127223 */ /* 0x040fe20000000012 */
[----:B------:R-:W-:Y:S01]  /*90d0*/  FFMA R19, R27, R36, R19 ;  /* 0x000000241b137223 */ /* 0x000fe20000000013 */
[----:B------:R-:W-:Y:S02]  /*90e0*/  F2FP.TF32.F32.PACK_B R16, R16 ;  /* 0x00000010ff10723e */ /* 0x000fe400024050ff */
[----:B------:R1:W-:Y:S01]  /*90f0*/  STS.128 [R66+0x6020], R12 ;  /* 0x0060200c42007388 */ /* 0x0003e20000000c00 */
[----:B------:R-:W-:Y:S02]  /*9100*/  F2FP.TF32.F32.PACK_B R17, R17 ;  /* 0x00000011ff11723e */ /* 0x000fe400024050ff */
        /* <DEDUP_REMOVED lines=19> */
.L_x_120:
[----:B------:R-:W-:Y:S05]  /*9240*/  BSYNC.RECONVERGENT B0 ;  /* 0x0000000000007941 */ /* 0x000fea0003800200 */
.L_x_119:
[----:B------:R-:W-:Y:S01]  /*9250*/  BAR.SYNC.DEFER_BLOCKING 0x1, 0x80 ;  /* 0x0042000000007b1d */ /* 0x000fe20000010000 */
[----:B------:R-:W-:Y:S01]  /*9260*/  UISETP.NE.AND UP0, UPT, UR53, -0x4, UPT ;  /* 0xfffffffc3500788c */ /* 0x000fe2000bf05270 */
[----:B------:R-:W-:Y:S08]  /*9270*/  IADD3 R22, PT, PT, R22, 0x1, RZ ;  /* 0x0000000116167810 */ /* 0x000ff00007ffe0ff */
[----:B------:R-:W-:Y:S05]  /*9280*/  BRA.U !UP0, `(.L_x_121) ;  /* 0x0000000108247547 */ /* 0x000fea000b800000 */
[----:B------:R-:W-:Y:S01]  /*9290*/  ISETP.NE.AND P0, PT, R69, RZ, PT ;  /* 0x000000ff4500720c */ /* 0x000fe20003f05270 */
[----:B------:R-:W-:Y:S01]  /*92a0*/  IMAD.U32 R0, RZ, RZ, UR50 ;  /* 0x00000032ff007e24 */ /* 0x000fe2000f8e00ff */
[----:B------:R-:W-:Y:S04]  /*92b0*/  UIADD3 UR4, UPT, UPT, UR50, 0x1, URZ ;  /* 0x0000000132047890 */ /* 0x000fe8000fffe0ff */
[----:B------:R-:W-:Y:S04]  /*92c0*/  UISETP.NE.AND UP0, UPT, UR4, 0x4, UPT ;  /* 0x000000040400788c */ /* 0x000fe8000bf05270 */
[----:B------:R-:W-:Y:S03]  /*92d0*/  USEL UR50, UR4, URZ, UP0 ;  /* 0x000000ff04327287 */ /* 0x000fe60008000000 */
[----:B------:R-:W-:Y:S05]  /*92e0*/  @P0 LEA R0, R0, UR48, 0x3 ;  /* 0x0000003000000c11 */ /* 0x000fea000f8e18ff */
[----:B------:R-:W-:Y:S05]  /*92f0*/  @P0 VIADD R0, R0, 0xa0 ;  /* 0x000000a000000836 */ /* 0x000fea0000000000 */
[----:B------:R-:W-:Y:S04]  /*9300*/  @P0 PRMT R0, R75, 0x654, R0 ;  /* 0x000006544b000816 */ /* 0x000fe80000000000 */
[----:B------:R2:W-:Y:S03]  /*9310*/  @P0 SYNCS.ARRIVE.TRANS64.RED.A1T0 RZ, [R0+URZ], RZ ;  /* 0x000000ff00ff09a7 */ /* 0x0005e600081004ff */
.L_x_121:
[----:B------:R-:W-:Y:S01]  /*9320*/  R2UR UR5, R53 ;  /* 0x00000000350572ca */ /* 0x000fe200000e0000 */
[----:B------:R-:W-:Y:S01]  /*9330*/  UISETP.NE.AND UP0, UPT, UR62, URZ, UPT ;  /* 0x000000ff3e00728c */ /* 0x000fe2000bf05270 */
[----:B------:R-:W-:Y:S01]  /*9340*/  R2UR UR4, R54 ;  /* 0x00000000360472ca */ /* 0x000fe200000e0000 */
[----:B------:R-:W-:Y:S01]  /*9350*/  UIADD3 UR53, UPT, UPT, UR53, 0x4, URZ ;  /* 0x0000000435357890 */ /* 0x000fe2000fffe0ff */
[C---:B------:R-:W-:Y:S01]  /*9360*/  ISETP.NE.AND P0, PT, R22.reuse, 0x2, PT ;  /* 0x000000021600780c */ /* 0x040fe20003f05270 */
[----:B------:R-:W-:Y:S01]  /*9370*/  UMOV UR49, UR63 ;  /* 0x0000003f00317c82 */ /* 0x000fe20008000000 */
[----:B------:R-:W-:Y:S02]  /*9380*/  LOP3.LUT R55, R55, 0x1, RZ, 0x3c, !PT ;  /* 0x0000000137377812 */ /* 0x000fe400078e3cff */
[----:B--2---:R-:W-:Y:S02]  /*9390*/  SEL R0, RZ, 0x1, P0 ;  /* 0x00000001ff007807 */ /* 0x004fe40000000000 */
[----:B------:R-:W-:Y:S02]  /*93a0*/  SEL R22, R22, RZ, P0 ;  /* 0x000000ff16167207 */ /* 0x000fe40000000000 */
[----:B------:R-:W-:Y:S01]  /*93b0*/  LOP3.LUT R56, R56, R0, RZ, 0x3c, !PT ;  /* 0x0000000038387212 */ /* 0x000fe200078e3cff */
[----:B------:R-:W-:Y:S02]  /*93c0*/  UIADD3 UR20, UPT, UPT, UR36, UR5, URZ ;  /* 0x0000000524147290 */ /* 0x000fe4000fffe0ff */
[----:B------:R-:W-:Y:S01]  /*93d0*/  UIADD3 UR24, UPT, UPT, UR37, UR4, URZ ;  /* 0x0000000425187290 */ /* 0x000fe2000fffe0ff */
[----:B------:R-:W-:Y:S11]  /*93e0*/  BRA.U UP0, `(.L_x_122) ;  /* 0xffffffc900087547 */ /* 0x000ff6000b83ffff */
[----:B------:R-:W-:-:S13]  /*93f0*/  R2UR UR4, R65 ;  /* 0x00000000410472ca */ /* 0x000fda00000e0000 */
[----:B------:R-:W-:-:S09]  /*9400*/  UISETP.NE.AND UP0, UPT, UR4, URZ, UPT ;  /* 0x000000ff0400728c */ /* 0x000fd2000bf05270 */
[----:B------:R-:W-:Y:S05]  /*9410*/  BRA.U !UP0, `(.L_x_123) ;  /* 0x0000000108487547 */ /* 0x000fea000b800000 */
[----:B------:R-:W2:Y:S02]  /*9420*/  LDCU.64 UR4, c[0x0][0x890] ;  /* 0x00011200ff0477ac */ /* 0x000ea40008000a00 */
[----:B--2---:R-:W-:-:S04]  /*9430*/  UISETP.NE.U32.AND UP0, UPT, UR4, URZ, UPT ;  /* 0x000000ff0400728c */ /* 0x004fc8000bf05070 */
[----:B------:R-:W-:-:S09]  /*9440*/  UISETP.NE.AND.EX UP0, UPT, UR5, URZ, UPT, UP0 ;  /* 0x000000ff0500728c */ /* 0x000fd2000bf05300 */
[----:B------:R-:W-:Y:S05]  /*9450*/  BRA.U UP0, `(.L_x_124) ;  /* 0x00000001000c7547 */ /* 0x000fea000b800000 */
[----:B------:R-:W-:-:S13]  /*9460*/  FSETP.NEU.AND P0, PT, R27, RZ, PT ;  /* 0x000000ff1b00720b */ /* 0x000fda0003f0d000 */
[----:B------:R-:W-:Y:S05]  /*9470*/  @!P0 EXIT ;  /* 0x000000000000894d */ /* 0x000fea0003800000 */
[----:B------:R-:W-:Y:S05]  /*9480*/  BRA `(.L_x_123) ;  /* 0x00000000002c7947 */ /* 0x000fea0003800000 */
.L_x_124:
[----:B------:R-:W-:Y:S01]  /*9490*/  ISETP.NE.AND P0, PT, R68, RZ, PT ;  /* 0x000000ff4400720c */ /* 0x000fe20003f05270 */
[----:B------:R-:W-:-:S12]  /*94a0*/  BSSY.RECONVERGENT B0, `(.L_x_123) ;  /* 0x0000009000007945 */ /* 0x000fd80003800200 */
[----:B------:R-:W-:Y:S05]  /*94b0*/  @P0 BRA `(.L_x_125) ;  /* 0x0000000000140947 */ /* 0x000fea0003800000 */
[----:B------:R-:W2:Y:S02]  /*94c0*/  LDCU.64 UR4, c[0x0][0x888] ;  /* 0x00011100ff0477ac */ /* 0x000ea40008000a00 */
[----:B--2---:R-:W-:-:S04]  /*94d0*/  ISETP.NE.U32.AND P0, PT, RZ, UR4, PT ;  /* 0x00000004ff007c0c */ /* 0x004fc8000bf05070 */
[----:B------:R-:W-:-:S13]  /*94e0*/  ISETP.NE.AND.EX P0, PT, RZ, UR5, PT, P0 ;  /* 0x00000005ff007c0c */ /* 0x000fda000bf05300 */
[----:B------:R-:W-:Y:S05]  /*94f0*/  @!P0 EXIT ;  /* 0x000000000000894d */ /* 0x000fea0003800000 */
[----:B------:R-:W-:Y:S05]  /*9500*/  BRA `(.L_x_126) ;  /* 0x0000000000087947 */ /* 0x000fea0003800000 */
.L_x_125:
[----:B------:R-:W-:-:S13]  /*9510*/  FSETP.NEU.AND P0, PT, R27, RZ, PT ;  /* 0x000000ff1b00720b */ /* 0x000fda0003f0d000 */
[----:B------:R-:W-:Y:S05]  /*9520*/  @!P0 EXIT ;  /* 0x000000000000894d */ /* 0x000fea0003800000 */
.L_x_126:
[----:B------:R-:W-:Y:S05]  /*9530*/  BSYNC.RECONVERGENT B0 ;  /* 0x0000000000007941 */ /* 0x000fea0003800200 */
.L_x_123:
[----:B------:R-:W2:Y:S01]  /*9540*/  S2UR UR5, SR_CgaCtaId ;  /* 0x00000000000579c3 */ /* 0x000ea20000008800 */
[----:B------:R-:W-:Y:S01]  /*9550*/  ULEA UR4, UR50, UR48, 0x3 ;  /* 0x0000003032047291 */ /* 0x000fe2000f8e18ff */
[----:B------:R-:W-:-:S04]  /*9560*/  DEPBAR.LE SB0, 0x0 ;  /* 0x000080000000791a */ /* 0x000fc80000000000 */
[----:B------:R-:W-:-:S04]  /*9570*/  UIADD3 UR4, UPT, UPT, UR4, 0xa0, URZ ;  /* 0x000000a004047890 */ /* 0x000fc8000fffe0ff */
[----:B--2---:R-:W-:-:S09]  /*9580*/  UPRMT UR4, UR5, 0x654, UR4 ;  /* 0x0000065405047896 */ /* 0x004fd20008000004 */
[----:B------:R-:W-:Y:S01]  /*9590*/  SYNCS.ARRIVE.TRANS64.RED.A1T0 RZ, [UR4], RZ ;  /* 0x000000ffffff79a7 */ /* 0x000fe20008100404 */
[----:B------:R-:W-:Y:S05]  /*95a0*/  EXIT ;  /* 0x000000000000794d */ /* 0x000fea0003800000 */
.L_x_19:
[----:B------:R-:W-:Y:S07]  /*95b0*/  MOV R0, UR33 ;  /* 0x0000002100007c02 */ /* 0x000fee0008000f00 */
.L_x_127:
[----:B--2---:R2:W3:Y:S02]  /*95c0*/  SYNCS.PHASECHK.TRANS64.TRYWAIT P0, [R0+URZ+0x40], R4 ;  /* 0x00004004000075a7 */ /* 0x0044e400080011ff */
[----:B---3--:R-:W-:Y:S05]  /*95d0*/  @!P0 NANOSLEEP.SYNCS 0x989680 ;  /* 0x009896800000895d */ /* 0x008fea0003900000 */
[----:B------:R-:W3:Y:S02]  /*95e0*/  @!P0 SYNCS.PHASECHK.TRANS64 P0, [R0+URZ+0x40], R4 ;  /* 0x00004004000085a7 */ /* 0x000ee400080010ff */
[----:B---3--:R-:W-:Y:S05]  /*95f0*/  @!P0 BRA `(.L_x_127) ;  /* 0xfffffffc00f08947 */ /* 0x008fea000383ffff */
[----:B------:R-:W-:Y:S05]  /*9600*/  BRA `(.L_x_18) ;  /* 0xffffff84005c7947 */ /* 0x000fea000383ffff */
.L_x_25:
[----:B-1----:R-:W-:Y:S07]  /*9610*/  MOV R0, UR33 ;  /* 0x0000002100007c02 */ /* 0x002fee0008000f00 */
.L_x_128:
[----:B-1----:R1:W2:Y:S02]  /*9620*/  SYNCS.PHASECHK.TRANS64.TRYWAIT P0, [R0+URZ+0x40], R4 ;  /* 0x00004004000075a7 */ /* 0x0022a400080011ff */
[----:B--2---:R-:W-:Y:S05]  /*9630*/  @!P0 NANOSLEEP.SYNCS 0x989680 ;  /* 0x009896800000895d */ /* 0x004fea0003900000 */
[----:B------:R-:W2:Y:S02]  /*9640*/  @!P0 SYNCS.PHASECHK.TRANS64 P0, [R0+URZ+0x40], R4 ;  /* 0x00004004000085a7 */ /* 0x000ea400080010ff */
[----:B--2---:R-:W-:Y:S05]  /*9650*/  @!P0 BRA `(.L_x_128) ;  /* 0xfffffffc00f08947 */ /* 0x004fea000383ffff */
[----:B------:R-:W-:Y:S05]  /*9660*/  BRA `(.L_x_24) ;  /* 0xffffff8800d47947 */ /* 0x000fea000383ffff */
.L_x_29:
[----:B-1----:R-:W-:-:S07]  /*9670*/  MOV R0, UR37 ;  /* 0x0000002500007c02 */ /* 0x002fce0008000f00 */
.L_x_129:
[----:B-1----:R1:W2:Y:S02]  /*9680*/  SYNCS.PHASECHK.TRANS64.TRYWAIT P0, [R0+URZ+0xd0], R3 ;  /* 0x0000d003000075a7 */ /* 0x0022a400080011ff */
[----:B--2---:R-:W-:Y:S05]  /*9690*/  @!P0 NANOSLEEP.SYNCS 0x989680 ;  /* 0x009896800000895d */ /* 0x004fea0003900000 */
[----:B------:R-:W2:Y:S02]  /*96a0*/  @!P0 SYNCS.PHASECHK.TRANS64 P0, [R0+URZ+0xd0], R3 ;  /* 0x0000d003000085a7 */ /* 0x000ea400080010ff */
[----:B--2---:R-:W-:Y:S05]  /*96b0*/  @!P0 BRA `(.L_x_129) ;  /* 0xfffffffc00f08947 */ /* 0x004fea000383ffff */
[----:B------:R-:W-:Y:S05]  /*96c0*/  BRA `(.L_x_130) ;  /* 0xffffff8c00dc7947 */ /* 0x000fea000383ffff */
.L_x_33:
[----:B------:R-:W-:-:S07]  /*96d0*/  MOV R0, UR4 ;  /* 0x0000000400007c02 */ /* 0x000fce0008000f00 */
.L_x_131:
[----:B-1----:R1:W2:Y:S02]  /*96e0*/  SYNCS.PHASECHK.TRANS64.TRYWAIT P0, [R0+URZ], R2 ;  /* 0x00000002000075a7 */ /* 0x0022a400080011ff */
[----:B--2---:R-:W-:Y:S05]  /*96f0*/  @!P0 NANOSLEEP.SYNCS 0x989680 ;  /* 0x009896800000895d */ /* 0x004fea0003900000 */
[----:B------:R-:W2:Y:S02]  /*9700*/  @!P0 SYNCS.PHASECHK.TRANS64 P0, [R0+URZ], R2 ;  /* 0x00000002000085a7 */ /* 0x000ea400080010ff */
[----:B--2---:R-:W-:Y:S05]  /*9710*/  @!P0 BRA `(.L_x_131) ;  /* 0xfffffffc00f08947 */ /* 0x004fea000383ffff */
[----:B------:R-:W-:Y:S05]  /*9720*/  BRA `(.L_x_132) ;  /* 0xffffff9400707947 */ /* 0x000fea000383ffff */
.L_x_34:
[----:B------:R-:W-:-:S07]  /*9730*/  MOV R0, UR5 ;  /* 0x0000000500007c02 */ /* 0x000fce0008000f00 */
.L_x_133:
[----:B-1----:R1:W2:Y:S02]  /*9740*/  SYNCS.PHASECHK.TRANS64.TRYWAIT P0, [R0+URZ], R2 ;  /* 0x00000002000075a7 */ /* 0x0022a400080011ff */
[----:B--2---:R-:W-:Y:S05]  /*9750*/  @!P0 NANOSLEEP.SYNCS 0x989680 ;  /* 0x009896800000895d */ /* 0x004fea0003900000 */
[----:B------:R-:W2:Y:S02]  /*9760*/  @!P0 SYNCS.PHASECHK.TRANS64 P0, [R0+URZ], R2 ;  /* 0x00000002000085a7 */ /* 0x000ea400080010ff */
[----:B--2---:R-:W-:Y:S05]  /*9770*/  @!P0 BRA `(.L_x_133) ;  /* 0xfffffffc00f08947 */ /* 0x004fea000383ffff */
[----:B------:R-:W-:Y:S05]  /*9780*/  BRA `(.L_x_134) ;  /* 0xffffff9400807947 */ /* 0x000fea000383ffff */
.L_x_35:
[----:B------:R-:W-:-:S07]  /*9790*/  MOV R0, UR5 ;  /* 0x0000000500007c02 */ /* 0x000fce0008000f00 */
.L_x_135:
[----:B-1----:R1:W2:Y:S02]  /*97a0*/  SYNCS.PHASECHK.TRANS64.TRYWAIT P0, [R0+URZ], R2 ;  /* 0x00000002000075a7 */ /* 0x0022a400080011ff */
[----:B--2---:R-:W-:Y:S05]  /*97b0*/  @!P0 NANOSLEEP.SYNCS 0x989680 ;  /* 0x009896800000895d */ /* 0x004fea0003900000 */
[----:B------:R-:W2:Y:S02]  /*97c0*/  @!P0 SYNCS.PHASECHK.TRANS64 P0, [R0+URZ], R2 ;  /* 0x00000002000085a7 */ /* 0x000ea400080010ff */
[----:B--2---:R-:W-:Y:S05]  /*97d0*/  @!P0 BRA `(.L_x_135) ;  /* 0xfffffffc00f08947 */ /* 0x004fea000383ffff */
[----:B------:R-:W-:Y:S05]  /*97e0*/  BRA `(.L_x_136) ;  /* 0xffffff9400907947 */ /* 0x000fea000383ffff */
.L_x_36:
[----:B------:R-:W-:-:S07]  /*97f0*/  MOV R0, UR5 ;  /* 0x0000000500007c02 */ /* 0x000fce0008000f00 */
.L_x_137:
[----:B-1----:R1:W2:Y:S02]  /*9800*/  SYNCS.PHASECHK.TRANS64.TRYWAIT P0, [R0+URZ], R2 ;  /* 0x00000002000075a7 */ /* 0x0022a400080011ff */
[----:B--2---:R-:W-:Y:S05]  /*9810*/  @!P0 NANOSLEEP.SYNCS 0x989680 ;  /* 0x009896800000895d */ /* 0x004fea0003900000 */
[----:B------:R-:W2:Y:S02]  /*9820*/  @!P0 SYNCS.PHASECHK.TRANS64 P0, [R0+URZ], R2 ;  /* 0x00000002000085a7 */ /* 0x000ea400080010ff */
[----:B--2---:R-:W-:Y:S05]  /*9830*/  @!P0 BRA `(.L_x_137) ;  /* 0xfffffffc00f08947 */ /* 0x004fea000383ffff */
[----:B------:R-:W-:Y:S05]  /*9840*/  BRA `(.L_x_138) ;  /* 0xffffff9400a07947 */ /* 0x000fea000383ffff */
.L_x_37:
[----:B------:R-:W-:-:S07]  /*9850*/  MOV R0, UR5 ;  /* 0x0000000500007c02 */ /* 0x000fce0008000f00 */
.L_x_139:
[----:B-1----:R1:W2:Y:S02]  /*9860*/  SYNCS.PHASECHK.TRANS64.TRYWAIT P0, [R0+URZ], R2 ;  /* 0x00000002000075a7 */ /* 0x0022a400080011ff */
[----:B--2---:R-:W-:Y:S05]  /*9870*/  @!P0 NANOSLEEP.SYNCS 0x989680 ;  /* 0x009896800000895d */ /* 0x004fea0003900000 */
[----:B------:R-:W2:Y:S02]  /*9880*/  @!P0 SYNCS.PHASECHK.TRANS64 P0, [R0+URZ], R2 ;  /* 0x00000002000085a7 */ /* 0x000ea400080010ff */
[----:B--2---:R-:W-:Y:S05]  /*9890*/  @!P0 BRA `(.L_x_139) ;  /* 0xfffffffc00f08947 */ /* 0x004fea000383ffff */
[----:B------:R-:W-:Y:S05]  /*98a0*/  BRA `(.L_x_140) ;  /* 0xffffff9400b07947 */ /* 0x000fea000383ffff */
.L_x_38:
[----:B------:R-:W-:-:S07]  /*98b0*/  MOV R0, UR5 ;  /* 0x0000000500007c02 */ /* 0x000fce0008000f00 */
.L_x_141:
[----:B-1----:R1:W2:Y:S02]  /*98c0*/  SYNCS.PHASECHK.TRANS64.TRYWAIT P0, [R0+URZ], R2 ;  /* 0x00000002000075a7 */ /* 0x0022a400080011ff */
[----:B--2---:R-:W-:Y:S05]  /*98d0*/  @!P0 NANOSLEEP.SYNCS 0x989680 ;  /* 0x009896800000895d */ /* 0x004fea0003900000 */
[----:B------:R-:W2:Y:S02]  /*98e0*/  @!P0 SYNCS.PHASECHK.TRANS64 P0, [R0+URZ], R2 ;  /* 0x00000002000085a7 */ /* 0x000ea400080010ff */
[----:B--2---:R-:W-:Y:S05]  /*98f0*/  @!P0 BRA `(.L_x_141) ;  /* 0xfffffffc00f08947 */ /* 0x004fea000383ffff */
[----:B------:R-:W-:Y:S05]  /*9900*/  BRA `(.L_x_142) ;  /* 0xffffff9400c07947 */ /* 0x000fea000383ffff */
.L_x_39:
[----:B------:R-:W-:-:S07]  /*9910*/  MOV R0, UR5 ;  /* 0x0000000500007c02 */ /* 0x000fce0008000f00 */
.L_x_143:
[----:B-1----:R1:W2:Y:S02]  /*9920*/  SYNCS.PHASECHK.TRANS64.TRYWAIT P0, [R0+URZ], R2 ;  /* 0x00000002000075a7 */ /* 0x0022a400080011ff */
[----:B--2---:R-:W-:Y:S05]  /*9930*/  @!P0 NANOSLEEP.SYNCS 0x989680 ;  /* 0x009896800000895d */ /* 0x004fea0003900000 */
[----:B------:R-:W2:Y:S02]  /*9940*/  @!P0 SYNCS.PHASECHK.TRANS64 P0, [R0+URZ], R2 ;  /* 0x00000002000085a7 */ /* 0x000ea400080010ff */
[----:B--2---:R-:W-:Y:S05]  /*9950*/  @!P0 BRA `(.L_x_143) ;  /* 0xfffffffc00f08947 */ /* 0x004fea000383ffff */
[----:B------:R-:W-:Y:S05]  /*9960*/  BRA `(.L_x_144) ;  /* 0xffffff9400d07947 */ /* 0x000fea000383ffff */
.L_x_42:
[----:B------:R-:W-:-:S07]  /*9970*/  MOV R4, UR4 ;  /* 0x0000000400047c02 */ /* 0x000fce0008000f00 */
.L_x_145:
[----:B--2---:R2:W3:Y:S02]  /*9980*/  SYNCS.PHASECHK.TRANS64.TRYWAIT P1, [R4+URZ+0xd8], R6 ;  /* 0x0000d806040075a7 */ /* 0x0044e400080211ff */
[----:B---3--:R-:W-:Y:S05]  /*9990*/  @!P1 NANOSLEEP.SYNCS 0x989680 ;  /* 0x009896800000995d */ /* 0x008fea0003900000 */
[----:B------:R-:W3:Y:S02]  /*99a0*/  @!P1 SYNCS.PHASECHK.TRANS64 P1, [R4+URZ+0xd8], R6 ;  /* 0x0000d806040095a7 */ /* 0x000ee400080210ff */
[----:B---3--:R-:W-:Y:S05]  /*99b0*/  @!P1 BRA `(.L_x_145) ;  /* 0xfffffffc00f09947 */ /* 0x008fea000383ffff */
[----:B------:R-:W-:Y:S05]  /*99c0*/  BRA `(.L_x_146) ;  /* 0xffffff9800407947 */ /* 0x000fea000383ffff */
.L_x_43:
[----:B--2---:R-:W-:-:S07]  /*99d0*/  MOV R4, UR4 ;  /* 0x0000000400047c02 */ /* 0x004fce0008000f00 */
.L_x_147:
[----:B--2---:R2:W3:Y:S02]  /*99e0*/  SYNCS.PHASECHK.TRANS64.TRYWAIT P1, [R4+URZ+0xd0], R5 ;  /* 0x0000d005040075a7 */ /* 0x0044e400080211ff */
[----:B---3--:R-:W-:Y:S05]  /*99f0*/  @!P1 NANOSLEEP.SYNCS 0x989680 ;  /* 0x009896800000995d */ /* 0x008fea0003900000 */
[----:B------:R-:W3:Y:S02]  /*9a00*/  @!P1 SYNCS.PHASECHK.TRANS64 P1, [R4+URZ+0xd0], R5 ;  /* 0x0000d005040095a7 */ /* 0x000ee400080210ff */
[----:B---3--:R-:W-:Y:S05]  /*9a10*/  @!P1 BRA `(.L_x_147) ;  /* 0xfffffffc00f09947 */ /* 0x008fea000383ffff */
[----:B------:R-:W-:Y:S05]  /*9a20*/  BRA `(.L_x_148) ;  /* 0xffffff9800487947 */ /* 0x000fea000383ffff */
.L_x_51:
[----:B------:R-:W-:-:S07]  /*9a30*/  MOV R0, UR21 ;  /* 0x0000001500007c02 */ /* 0x000fce0008000f00 */
.L_x_149:
[----:B-1----:R1:W2:Y:S02]  /*9a40*/  SYNCS.PHASECHK.TRANS64.TRYWAIT P0, [R0+URZ+0xd0], R4 ;  /* 0x0000d004000075a7 */ /* 0x0022a400080011ff */
[----:B--2---:R-:W-:Y:S05]  /*9a50*/  @!P0 NANOSLEEP.SYNCS 0x989680 ;  /* 0x009896800000895d */ /* 0x004fea0003900000 */
[----:B------:R-:W2:Y:S02]  /*9a60*/  @!P0 SYNCS.PHASECHK.TRANS64 P0, [R0+URZ+0xd0], R4 ;  /* 0x0000d004000085a7 */ /* 0x000ea400080010ff */
[----:B--2---:R-:W-:Y:S05]  /*9a70*/  @!P0 BRA `(.L_x_149) ;  /* 0xfffffffc00f08947 */ /* 0x004fea000383ffff */
[----:B------:R-:W-:Y:S05]  /*9a80*/  BRA `(.L_x_150) ;  /* 0xffffff9c00d07947 */ /* 0x000fea000383ffff */
.L_x_52:
[----:B------:R-:W-:-:S07]  /*9a90*/  MOV R4, UR25 ;  /* 0x0000001900047c02 */ /* 0x000fce0008000f00 */
.L_x_151:
[----:B-1----:R1:W2:Y:S02]  /*9aa0*/  SYNCS.PHASECHK.TRANS64.TRYWAIT P0, [R4+URZ+0xf0], R0 ;  /* 0x0000f000040075a7 */ /* 0x0022a400080011ff */
[----:B--2---:R-:W-:Y:S05]  /*9ab0*/  @!P0 NANOSLEEP.SYNCS 0x989680 ;  /* 0x009896800000895d */ /* 0x004fea0003900000 */
[----:B------:R-:W2:Y:S02]  /*9ac0*/  @!P0 SYNCS.PHASECHK.TRANS64 P0, [R4+URZ+0xf0], R0 ;  /* 0x0000f000040085a7 */ /* 0x000ea400080010ff */
[----:B--2---:R-:W-:Y:S05]  /*9ad0*/  @!P0 BRA `(.L_x_151) ;  /* 0xfffffffc00f08947 */ /* 0x004fea000383ffff */
[----:B------:R-:W-:Y:S05]  /*9ae0*/  BRA `(.L_x_152) ;  /* 0xffffff9c00ec7947 */ /* 0x000fea000383ffff */
.L_x_55:
[----:B-1----:R-:W-:Y:S07]  /*9af0*/  MOV R0, UR17 ;  /* 0x0000001100007c02 */ /* 0x002fee0008000f00 */
.L_x_153:
[----:B-1----:R1:W2:Y:S02]  /*9b00*/  SYNCS.PHASECHK.TRANS64.TRYWAIT P0, [R0+URZ], R5 ;  /* 0x00000005000075a7 */ /* 0x0022a400080011ff */
[----:B--2---:R-:W-:Y:S05]  /*9b10*/  @!P0 NANOSLEEP.SYNCS 0x989680 ;  /* 0x009896800000895d */ /* 0x004fea0003900000 */
[----:B------:R-:W2:Y:S02]  /*9b20*/  @!P0 SYNCS.PHASECHK.TRANS64 P0, [R0+URZ], R5 ;  /* 0x00000005000085a7 */ /* 0x000ea400080010ff */
[----:B--2---:R-:W-:Y:S05]  /*9b30*/  @!P0 BRA `(.L_x_153) ;  /* 0xfffffffc00f08947 */ /* 0x004fea000383ffff */
[----:B------:R-:W-:Y:S05]  /*9b40*/  BRA `(.L_x_54) ;  /* 0xffffffa0001c7947 */ /* 0x000fea000383ffff */
.L_x_58:
[----:B------:R-:W-:-:S07]  /*9b50*/  MOV R0, UR4 ;  /* 0x0000000400007c02 */ /* 0x000fce0008000f00 */
.L_x_154:
[----:B-1----:R1:W3:Y:S02]  /*9b60*/  SYNCS.PHASECHK.TRANS64.TRYWAIT P0, [R0+URZ], R2 ;  /* 0x00000002000075a7 */ /* 0x0022e400080011ff */
[----:B---3--:R-:W-:Y:S05]  /*9b70*/  @!P0 NANOSLEEP.SYNCS 0x989680 ;  /* 0x009896800000895d */ /* 0x008fea0003900000 */
[----:B------:R-:W3:Y:S02]  /*9b80*/  @!P0 SYNCS.PHASECHK.TRANS64 P0, [R0+URZ], R2 ;  /* 0x00000002000085a7 */ /* 0x000ee400080010ff */
[----:B---3--:R-:W-:Y:S05]  /*9b90*/  @!P0 BRA `(.L_x_154) ;  /* 0xfffffffc00f08947 */ /* 0x008fea000383ffff */
[----:B------:R-:W-:Y:S05]  /*9ba0*/  BRA `(.L_x_155) ;  /* 0xffffffa4000c7947 */ /* 0x000fea000383ffff */
.L_x_59:
[----:B------:R-:W-:-:S07]  /*9bb0*/  MOV R0, UR4 ;  /* 0x0000000400007c02 */ /* 0x000fce0008000f00 */
.L_x_156:
[----:B-1----:R1:W2:Y:S02]  /*9bc0*/  SYNCS.PHASECHK.TRANS64.TRYWAIT P0, [R0+URZ], R2 ;  /* 0x00000002000075a7 */ /* 0x0022a400080011ff */
[----:B--2---:R-:W-:Y:S05]  /*9bd0*/  @!P0 NANOSLEEP.SYNCS 0x989680 ;  /* 0x009896800000895d */ /* 0x004fea0003900000 */
[----:B------:R-:W2:Y:S02]  /*9be0*/  @!P0 SYNCS.PHASECHK.TRANS64 P0, [R0+URZ], R2 ;  /* 0x00000002000085a7 */ /* 0x000ea400080010ff */
[----:B--2---:R-:W-:Y:S05]  /*9bf0*/  @!P0 BRA `(.L_x_156) ;  /* 0xfffffffc00f08947 */ /* 0x004fea000383ffff */
[----:B------:R-:W-:Y:S05]  /*9c00*/  BRA `(.L_x_157) ;  /* 0xffffffa400187947 */ /* 0x000fea000383ffff */
.L_x_64:
[----:B------:R-:W-:Y:S07]  /*9c10*/  MOV R0, UR31 ;  /* 0x0000001f00007c02 */ /* 0x000fee0008000f00 */
.L_x_158:
[----:B-1----:R1:W2:Y:S02]  /*9c20*/  SYNCS.PHASECHK.TRANS64.TRYWAIT P0, [R0+URZ+0xd0], R3 ;  /* 0x0000d003000075a7 */ /* 0x0022a400080011ff */
[----:B--2---:R-:W-:Y:S05]  /*9c30*/  @!P0 NANOSLEEP.SYNCS 0x989680 ;  /* 0x009896800000895d */ /* 0x004fea0003900000 */
[----:B------:R-:W2:Y:S02]  /*9c40*/  @!P0 SYNCS.PHASECHK.TRANS64 P0, [R0+URZ+0xd0], R3 ;  /* 0x0000d003000085a7 */ /* 0x000ea400080010ff */
[----:B--2---:R-:W-:Y:S05]  /*9c50*/  @!P0 BRA `(.L_x_158) ;  /* 0xfffffffc00f08947 */ /* 0x004fea000383ffff */
[----:B------:R-:W-:Y:S05]  /*9c60*/  BRA `(.L_x_159) ;  /* 0xffffffa800c07947 */ /* 0x000fea000383ffff */
.L_x_67:
[----:B------:R-:W-:Y:S07]  /*9c70*/  MOV R3, UR31 ;  /* 0x0000001f00037c02 */ /* 0x000fee0008000f00 */
.L_x_160:
[----:B-1----:R1:W2:Y:S02]  /*9c80*/  SYNCS.PHASECHK.TRANS64.TRYWAIT P1, [R3+URZ+0xc8], R8 ;  /* 0x0000c808030075a7 */ /* 0x0022a400080211ff */
[----:B--2---:R-:W-:Y:S05]  /*9c90*/  @!P1 NANOSLEEP.SYNCS 0x989680 ;  /* 0x009896800000995d */ /* 0x004fea0003900000 */
[----:B------:R-:W2:Y:S02]  /*9ca0*/  @!P1 SYNCS.PHASECHK.TRANS64 P1, [R3+URZ+0xc8], R8 ;  /* 0x0000c808030095a7 */ /* 0x000ea400080210ff */
[----:B--2---:R-:W-:Y:S05]  /*9cb0*/  @!P1 BRA `(.L_x_160) ;  /* 0xfffffffc00f09947 */ /* 0x004fea000383ffff */
[----:B------:R-:W-:Y:S05]  /*9cc0*/  BRA `(.L_x_66) ;  /* 0xffffffb000187947 */ /* 0x000fea000383ffff */
.L_x_70:
[----:B------:R-:W-:Y:S07]  /*9cd0*/  MOV R0, UR31 ;  /* 0x0000001f00007c02 */ /* 0x000fee0008000f00 */
.L_x_161:
[----:B-1----:R1:W2:Y:S02]  /*9ce0*/  SYNCS.PHASECHK.TRANS64.TRYWAIT P1, [R0+URZ+0xa0], R8 ;  /* 0x0000a008000075a7 */ /* 0x0022a400080211ff */
[----:B--2---:R-:W-:Y:S05]  /*9cf0*/  @!P1 NANOSLEEP.SYNCS 0x989680 ;  /* 0x009896800000995d */ /* 0x004fea0003900000 */
[----:B------:R-:W2:Y:S02]  /*9d00*/  @!P1 SYNCS.PHASECHK.TRANS64 P1, [R0+URZ+0xa0], R8 ;  /* 0x0000a008000095a7 */ /* 0x000ea400080210ff */
[----:B--2---:R-:W-:Y:S05]  /*9d10*/  @!P1 BRA `(.L_x_161) ;  /* 0xfffffffc00f09947 */ /* 0x004fea000383ffff */
[----:B------:R-:W-:Y:S05]  /*9d20*/  BRA `(.L_x_162) ;  /* 0xffffffb400387947 */ /* 0x000fea000383ffff */
.L_x_71:
[----:B------:R-:W-:Y:S07]  /*9d30*/  MOV R0, UR31 ;  /* 0x0000001f00007c02 */ /* 0x000fee0008000f00 */
.L_x_163:
[----:B-1----:R1:W2:Y:S02]  /*9d40*/  SYNCS.PHASECHK.TRANS64.TRYWAIT P1, [R0+URZ+0xa8], R8 ;  /* 0x0000a808000075a7 */ /* 0x0022a400080211ff */
[----:B--2---:R-:W-:Y:S05]  /*9d50*/  @!P1 NANOSLEEP.SYNCS 0x989680 ;  /* 0x009896800000995d */ /* 0x004fea0003900000 */
[----:B------:R-:W2:Y:S02]  /*9d60*/  @!P1 SYNCS.PHASECHK.TRANS64 P1, [R0+URZ+0xa8], R8 ;  /* 0x0000a808000095a7 */ /* 0x000ea400080210ff */
[----:B--2---:R-:W-:Y:S05]  /*9d70*/  @!P1 BRA `(.L_x_163) ;  /* 0xfffffffc00f09947 */ /* 0x004fea000383ffff */
[----:B------:R-:W-:Y:S05]  /*9d80*/  BRA `(.L_x_164) ;  /* 0xffffffb400707947 */ /* 0x000fea000383ffff */
.L_x_72:
[----:B------:R-:W-:Y:S07]  /*9d90*/  MOV R0, UR31 ;  /* 0x0000001f00007c02 */ /* 0x000fee0008000f00 */
.L_x_165:
[----:B-1----:R1:W2:Y:S02]  /*9da0*/  SYNCS.PHASECHK.TRANS64.TRYWAIT P1, [R0+URZ+0xb0], R8 ;  /* 0x0000b008000075a7 */ /* 0x0022a400080211ff */
[----:B--2---:R-:W-:Y:S05]  /*9db0*/  @!P1 NANOSLEEP.SYNCS 0x989680 ;  /* 0x009896800000995d */ /* 0x004fea0003900000 */
[----:B------:R-:W2:Y:S02]  /*9dc0*/  @!P1 SYNCS.PHASECHK.TRANS64 P1, [R0+URZ+0xb0], R8 ;  /* 0x0000b008000095a7 */ /* 0x000ea400080210ff */
[----:B--2---:R-:W-:Y:S05]  /*9dd0*/  @!P1 BRA `(.L_x_165) ;  /* 0xfffffffc00f09947 */ /* 0x004fea000383ffff */
[----:B------:R-:W-:Y:S05]  /*9de0*/  BRA `(.L_x_166) ;  /* 0xffffffb400b87947 */ /* 0x000fea000383ffff */
.L_x_73:
[----:B------:R-:W-:Y:S07]  /*9df0*/  MOV R0, UR31 ;  /* 0x0000001f00007c02 */ /* 0x000fee0008000f00 */
.L_x_167:
[----:B-1----:R1:W2:Y:S02]  /*9e00*/  SYNCS.PHASECHK.TRANS64.TRYWAIT P0, [R0+URZ+0xb8], R8 ;  /* 0x0000b808000075a7 */ /* 0x0022a400080011ff */
[----:B--2---:R-:W-:Y:S05]  /*9e10*/  @!P0 NANOSLEEP.SYNCS 0x989680 ;  /* 0x009896800000895d */ /* 0x004fea0003900000 */
[----:B------:R-:W2:Y:S02]  /*9e20*/  @!P0 SYNCS.PHASECHK.TRANS64 P0, [R0+URZ+0xb8], R8 ;  /* 0x0000b808000085a7 */ /* 0x000ea400080010ff */
[----:B--2---:R-:W-:Y:S05]  /*9e30*/  @!P0 BRA `(.L_x_167) ;  /* 0xfffffffc00f08947 */ /* 0x004fea000383ffff */
[----:B------:R-:W-:Y:S05]  /*9e40*/  BRA `(.L_x_168) ;  /* 0xffffffb800087947 */ /* 0x000fea000383ffff */
.L_x_75:
[----:B------:R-:W-:-:S07]  /*9e50*/  MOV R0, UR31 ;  /* 0x0000001f00007c02 */ /* 0x000fce0008000f00 */
.L_x_169:
[----:B-1----:R1:W2:Y:S02]  /*9e60*/  SYNCS.PHASECHK.TRANS64.TRYWAIT P0, [R0+URZ+0xa0], R2 ;  /* 0x0000a002000075a7 */ /* 0x0022a400080011ff */
[----:B--2---:R-:W-:Y:S05]  /*9e70*/  @!P0 NANOSLEEP.SYNCS 0x989680 ;  /* 0x009896800000895d */ /* 0x004fea0003900000 */
[----:B------:R-:W2:Y:S02]  /*9e80*/  @!P0 SYNCS.PHASECHK.TRANS64 P0, [R0+URZ+0xa0], R2 ;  /* 0x0000a002000085a7 */ /* 0x000ea400080010ff */
[----:B--2---:R-:W-:Y:S05]  /*9e90*/  @!P0 BRA `(.L_x_169) ;  /* 0xfffffffc00f08947 */ /* 0x004fea000383ffff */
[----:B------:R-:W-:Y:S05]  /*9ea0*/  BRA `(.L_x_170) ;  /* 0xffffffb8006c7947 */ /* 0x000fea000383ffff */
.L_x_76:
[----:B-1----:R-:W-:-:S07]  /*9eb0*/  MOV R0, UR31 ;  /* 0x0000001f00007c02 */ /* 0x002fce0008000f00 */
.L_x_171:
[----:B-1----:R1:W2:Y:S02]  /*9ec0*/  SYNCS.PHASECHK.TRANS64.TRYWAIT P0, [R0+URZ+0xa8], R2 ;  /* 0x0000a802000075a7 */ /* 0x0022a400080011ff */
[----:B--2---:R-:W-:Y:S05]  /*9ed0*/  @!P0 NANOSLEEP.SYNCS 0x989680 ;  /* 0x009896800000895d */ /* 0x004fea0003900000 */
[----:B------:R-:W2:Y:S02]  /*9ee0*/  @!P0 SYNCS.PHASECHK.TRANS64 P0, [R0+URZ+0xa8], R2 ;  /* 0x0000a802000085a7 */ /* 0x000ea400080010ff */
[----:B--2---:R-:W-:Y:S05]  /*9ef0*/  @!P0 BRA `(.L_x_171) ;  /* 0xfffffffc00f08947 */ /* 0x004fea000383ffff */
[----:B------:R-:W-:Y:S05]  /*9f00*/  BRA `(.L_x_172) ;  /* 0xffffffb8005c7947 */ /* 0x000fea000383ffff */
.L_x_77:
[----:B-1----:R-:W-:-:S07]  /*9f10*/  MOV R0, UR31 ;  /* 0x0000001f00007c02 */ /* 0x002fce0008000f00 */
.L_x_173:
[----:B-1----:R1:W2:Y:S02]  /*9f20*/  SYNCS.PHASECHK.TRANS64.TRYWAIT P0, [R0+URZ+0xb0], R2 ;  /* 0x0000b002000075a7 */ /* 0x0022a400080011ff */
[----:B--2---:R-:W-:Y:S05]  /*9f30*/  @!P0 NANOSLEEP.SYNCS 0x989680 ;  /* 0x009896800000895d */ /* 0x004fea0003900000 */
[----:B------:R-:W2:Y:S02]  /*9f40*/  @!P0 SYNCS.PHASECHK.TRANS64 P0, [R0+URZ+0xb0], R2 ;  /* 0x0000b002000085a7 */ /* 0x000ea400080010ff */
[----:B--2---:R-:W-:Y:S05]  /*9f50*/  @!P0 BRA `(.L_x_173) ;  /* 0xfffffffc00f08947 */ /* 0x004fea000383ffff */
[----:B------:R-:W-:Y:S05]  /*9f60*/  BRA `(.L_x_174) ;  /* 0xffffffb8004c7947 */ /* 0x000fea000383ffff */
.L_x_79:
[----:B------:R-:W-:Y:S07]  /*9f70*/  MOV R0, UR48 ;  /* 0x0000003000007c02 */ /* 0x000fee0008000f00 */
.L_x_175:
[----:B-1----:R1:W2:Y:S02]  /*9f80*/  SYNCS.PHASECHK.TRANS64.TRYWAIT P0, [R0+URZ+0xd0], R2 ;  /* 0x0000d002000075a7 */ /* 0x0022a400080011ff */
[----:B--2---:R-:W-:Y:S05]  /*9f90*/  @!P0 NANOSLEEP.SYNCS 0x989680 ;  /* 0x009896800000895d */ /* 0x004fea0003900000 */
[----:B------:R-:W2:Y:S02]  /*9fa0*/  @!P0 SYNCS.PHASECHK.TRANS64 P0, [R0+URZ+0xd0], R2 ;  /* 0x0000d002000085a7 */ /* 0x000ea400080010ff */
[----:B--2---:R-:W-:Y:S05]  /*9fb0*/  @!P0 BRA `(.L_x_175) ;  /* 0xfffffffc00f08947 */ /* 0x004fea000383ffff */
[----:B------:R-:W-:Y:S05]  /*9fc0*/  BRA `(.L_x_176) ;  /* 0xffffffbc001c7947 */ /* 0x000fea000383ffff */
.L_x_90:
[----:B-1----:R-:W-:Y:S04]  /*9fd0*/  MOV R2, UR48 ;  /* 0x0000003000027c02 */ /* 0x002fe80008000f00 */
[----:B------:R1:W3:Y:S03]  /*9fe0*/  SYNCS.PHASECHK.TRANS64.TRYWAIT P1, [R2+URZ+0x80], R3 ;  /* 0x00008003020075a7 */ /* 0x0002e600080211ff */
[----:B---3--:R-:W-:Y:S05]  /*9ff0*/  @!P1 NANOSLEEP.SYNCS 0x989680 ;  /* 0x009896800000995d */ /* 0x008fea0003900000 */
[----:B------:R-:W3:Y:S02]  /*a000*/  @!P1 SYNCS.PHASECHK.TRANS64 P1, [R2+URZ+0x80], R3 ;  /* 0x00008003020095a7 */ /* 0x000ee400080210ff */
[----:B---3--:R-:W-:Y:S05]  /*a010*/  @!P1 BRA `(.L_x_90) ;  /* 0xfffffffc00ec9947 */ /* 0x008fea000383ffff */
[----:B------:R-:W-:Y:S05]  /*a020*/  BRA `(.L_x_89) ;  /* 0xffffffcc008c7947 */ /* 0x000fea000383ffff */
.L_x_92:
[----:B-1----:R1:W4:Y:S02]  /*a030*/  SYNCS.PHASECHK.TRANS64.TRYWAIT P0, [R71+URZ+0xe0], R0 ;  /* 0x0000e000470075a7 */ /* 0x00232400080011ff */
[----:B----4-:R-:W-:Y:S05]  /*a040*/  @!P0 NANOSLEEP.SYNCS 0x989680 ;  /* 0x009896800000895d */ /* 0x010fea0003900000 */
[----:B------:R-:W4:Y:S02]  /*a050*/  @!P0 SYNCS.PHASECHK.TRANS64 P0, [R71+URZ+0xe0], R0 ;  /* 0x0000e000470085a7 */ /* 0x000f2400080010ff */
[----:B----4-:R-:W-:Y:S05]  /*a060*/  @!P0 BRA `(.L_x_92) ;  /* 0xfffffffc00f08947 */ /* 0x010fea000383ffff */
[----:B------:R-:W-:Y:S05]  /*a070*/  BRA `(.L_x_91) ;  /* 0xffffffcc00b47947 */ /* 0x000fea000383ffff */
.L_x_101:
[----:B-1----:R1:W2:Y:S02]  /*a080*/  SYNCS.PHASECHK.TRANS64.TRYWAIT P0, [R2+URZ+0x80], R0 ;  /* 0x00008000020075a7 */ /* 0x0022a400080011ff */
[----:B--2---:R-:W-:Y:S05]  /*a090*/  @!P0 NANOSLEEP.SYNCS 0x989680 ;  /* 0x009896800000895d */ /* 0x004fea0003900000 */
[----:B------:R-:W2:Y:S02]  /*a0a0*/  @!P0 SYNCS.PHASECHK.TRANS64 P0, [R2+URZ+0x80], R0 ;  /* 0x00008000020085a7 */ /* 0x000ea400080010ff */
[----:B--2---:R-:W-:Y:S05]  /*a0b0*/  @!P0 BRA `(.L_x_101) ;  /* 0xfffffffc00f08947 */ /* 0x004fea000383ffff */
[----:B------:R-:W-:Y:S05]  /*a0c0*/  BRA `(.L_x_100) ;  /* 0xffffffd400d07947 */ /* 0x000fea000383ffff */
.L_x_109:
[----:B-1----:R1:W2:Y:S02]  /*a0d0*/  SYNCS.PHASECHK.TRANS64.TRYWAIT P0, [R6+URZ+0x80], R5 ;  /* 0x00008005060075a7 */ /* 0x0022a400080011ff */
[----:B--2---:R-:W-:Y:S05]  /*a0e0*/  @!P0 NANOSLEEP.SYNCS 0x989680 ;  /* 0x009896800000895d */ /* 0x004fea0003900000 */
[----:B------:R-:W2:Y:S02]  /*a0f0*/  @!P0 SYNCS.PHASECHK.TRANS64 P0, [R6+URZ+0x80], R5 ;  /* 0x00008005060085a7 */ /* 0x000ea400080010ff */
[----:B--2---:R-:W-:Y:S05]  /*a100*/  @!P0 BRA `(.L_x_109) ;  /* 0xfffffffc00f08947 */ /* 0x004fea000383ffff */
[----:B------:R-:W-:Y:S05]  /*a110*/  BRA `(.L_x_108) ;  /* 0xffffffe0000c7947 */ /* 0x000fea000383ffff */
.L_x_117:
[----:B-1----:R1:W2:Y:S02]  /*a120*/  SYNCS.PHASECHK.TRANS64.TRYWAIT P0, [R0+URZ+0x80], R5 ;  /* 0x00008005000075a7 */ /* 0x0022a400080011ff */
[----:B--2---:R-:W-:Y:S05]  /*a130*/  @!P0 NANOSLEEP.SYNCS 0x989680 ;  /* 0x009896800000895d */ /* 0x004fea0003900000 */
[----:B------:R-:W2:Y:S02]  /*a140*/  @!P0 SYNCS.PHASECHK.TRANS64 P0, [R0+URZ+0x80], R5 ;  /* 0x00008005000085a7 */ /* 0x000ea400080010ff */
[----:B--2---:R-:W-:Y:S05]  /*a150*/  @!P0 BRA `(.L_x_117) ;  /* 0xfffffffc00f08947 */ /* 0x004fea000383ffff */
[----:B------:R-:W-:Y:S05]  /*a160*/  BRA `(.L_x_116) ;  /* 0xffffffe800447947 */ /* 0x000fea000383ffff */
        .weak           $__internal_0_$__cuda_sm10x_tcgen05_guardrail_trap_col_being_dealloced_not_returned_by_alloc
        .type           $__internal_0_$__cuda_sm10x_tcgen05_guardrail_trap_col_being_dealloced_not_returned_by_alloc,@function
        .size           $__internal_0_$__cuda_sm10x_tcgen05_guardrail_trap_col_being_dealloced_not_returned_by_alloc,($__internal_1_$__cuda_sm10x_tcgen05_guardrail_trap_phase_invalid_during_alloc - $__internal_0_$__cuda_sm10x_tcgen05_guardrail_trap_col_being_dealloced_not_returned_by_alloc)
$__internal_0_$__cuda_sm10x_tcgen05_guardrail_trap_col_being_dealloced_not_returned_by_alloc:
[----:B------:R-:W-:Y:S05]  /*a170*/  BPT.TRAP 0x1 ;  /* 0x000000040000795c */ /* 0x000fea0000300000 */
[----:B------:R-:W-:-:S04]  /*a180*/  HFMA2 R3, -RZ, RZ, 0, 0 ;  /* 0x00000000ff037431 */ /* 0x000fc800000001ff */
[----:B------:R-:W-:Y:S05]  /*a190*/  RET.REL.NODEC R2 `(_ZN7cutlass13device_kernelINS_4conv6kernel13ConvUniversalINS1_16ConvProblemShapeILNS1_8OperatorE2ELi2EEENS1_10collective14CollectiveConvINS1_47MainloopSm100TmaUmmaWarpSpecializedImplicitGemmILS5_2ELi8ELi2ELi1ELi2EN4cute5tupleIJNSA_1CILi1EEESD_SD_EEEEENSB_IJNSC_ILi128EEENSB_IJNSC_ILi64EEEEEENSB_IJNSC_ILi32EEEEEEEEENS_10tfloat32_tESM_NSA_8TiledMMAINSA_8MMA_AtomIJNSA_17SM100_MMA_TF32_SSISM_SM_fLi128ELi64ELNSA_4UMMA5MajorE1ELSR_1ELNSQ_7ScaleInE0ELSS_0EEEEEENSA_6LayoutISE_NSB_IJNSC_ILi0EEESW_SW_EEEEENSB_IJNSA_10UnderscoreESZ_SZ_EEEEENS7_6detail27Sm100ImplicitGemmTileTraitsINSA_13SM90_TMA_LOADENSA_14ComposedLayoutINSA_7SwizzleILi2ELi5ELi2EEENSA_18smem_ptr_flag_bitsILi32EEENSV_INSB_IJSJ_NSC_ILi4EEEEEENSB_IJSD_SJ_EEEEEEEvEENS13_INSA_20SM90_TMA_LOAD_IM2COLES1E_vEEEENS_8epilogue10collective18CollectiveEpilogueINS1J_23Sm100TmaWarpSpecializedILi4ELi2ELi16ELb1ELb0EEEJSL_NSB_IJNSV_ISG_SD_EENSV_INSC_ILi16EEESD_EEEEESM_NSB_IJlNSB_IJSD_llEEESW_EEESM_S1T_NS1J_6fusion15FusionCallbacksIS1N_NS1U_17LinearCombinationISM_fSM_fLNS_15FloatRoundStyleE2EEESL_S1R_JEEENSA_5SM1004TMEM4LOAD26SM100_TMEM_LOAD_32dp32b16xES14_NS15_INS16_ILi2ELi4ELi3EEES19_NSV_INSB_IJNSC_ILi8EEES1P_EEENSB_IJS1P_SD_EEEEEEENSA_39AutoVectorizingCopyWithAssumedAlignmentILi128EEENSA_14SM90_TMA_STOREES29_S2B_S2B_EEEvvEEEEvNT_6ParamsE) ;  /* 0xffffff5c02987950 */ /* 0x000fea0003c3ffff */
        .weak           $__internal_1_$__cuda_sm10x_tcgen05_guardrail_trap_phase_invalid_during_alloc
        .type           $__internal_1_$__cuda_sm10x_tcgen05_guardrail_trap_phase_invalid_during_alloc,@function
        .size           $__internal_1_$__cuda_sm10x_tcgen05_guardrail_trap_phase_invalid_during_alloc,($__internal_2_$__cuda_sm10x_tcgen05_guardrail_trap_unallocated_columns_being_dealloced - $__internal_1_$__cuda_sm10x_tcgen05_guardrail_trap_phase_invalid_during_alloc)
$__internal_1_$__cuda_sm10x_tcgen05_guardrail_trap_phase_invalid_during_alloc:
[----:B------:R-:W-:Y:S05]  /*a1a0*/  BPT.TRAP 0x1 ;  /* 0x000000040000795c */ /* 0x000fea0000300000 */
[----:B------:R-:W-:-:S04]  /*a1b0*/  MOV R3, 0x0 ;  /* 0x0000000000037802 */ /* 0x000fc80000000f00 */
[----:B------:R-:W-:Y:S05]  /*a1c0*/  RET.REL.NODEC R2 `(_ZN7cutlass13device_kernelINS_4conv6kernel13ConvUniversalINS1_16ConvProblemShapeILNS1_8OperatorE2ELi2EEENS1_10collective14CollectiveConvINS1_47MainloopSm100TmaUmmaWarpSpecializedImplicitGemmILS5_2ELi8ELi2ELi1ELi2EN4cute5tupleIJNSA_1CILi1EEESD_SD_EEEEENSB_IJNSC_ILi128EEENSB_IJNSC_ILi64EEEEEENSB_IJNSC_ILi32EEEEEEEEENS_10tfloat32_tESM_NSA_8TiledMMAINSA_8MMA_AtomIJNSA_17SM100_MMA_TF32_SSISM_SM_fLi128ELi64ELNSA_4UMMA5MajorE1ELSR_1ELNSQ_7ScaleInE0ELSS_0EEEEEENSA_6LayoutISE_NSB_IJNSC_ILi0EEESW_SW_EEEEENSB_IJNSA_10UnderscoreESZ_SZ_EEEEENS7_6detail27Sm100ImplicitGemmTileTraitsINSA_13SM90_TMA_LOADENSA_14ComposedLayoutINSA_7SwizzleILi2ELi5ELi2EEENSA_18smem_ptr_flag_bitsILi32EEENSV_INSB_IJSJ_NSC_ILi4EEEEEENSB_IJSD_SJ_EEEEEEEvEENS13_INSA_20SM90_TMA_LOAD_IM2COLES1E_vEEEENS_8epilogue10collective18CollectiveEpilogueINS1J_23Sm100TmaWarpSpecializedILi4ELi2ELi16ELb1ELb0EEEJSL_NSB_IJNSV_ISG_SD_EENSV_INSC_ILi16EEESD_EEEEESM_NSB_IJlNSB_IJSD_llEEESW_EEESM_S1T_NS1J_6fusion15FusionCallbacksIS1N_NS1U_17LinearCombinationISM_fSM_fLNS_15FloatRoundStyleE2EEESL_S1R_JEEENSA_5SM1004TMEM4LOAD26SM100_TMEM_LOAD_32dp32b16xES14_NS15_INS16_ILi2ELi4ELi3EEES19_NSV_INSB_IJNSC_ILi8EEES1P_EEENSB_IJS1P_SD_EEEEEEENSA_39AutoVectorizingCopyWithAssumedAlignmentILi128EEENSA_14SM90_TMA_STOREES29_S2B_S2B_EEEvvEEEEvNT_6ParamsE) ;  /* 0xffffff5c028c7950 */ /* 0x000fea0003c3ffff */
        .weak           $__internal_2_$__cuda_sm10x_tcgen05_guardrail_trap_unallocated_columns_being_dealloced
        .type           $__internal_2_$__cuda_sm10x_tcgen05_guardrail_trap_unallocated_columns_being_dealloced,@function
        .size           $__internal_2_$__cuda_sm10x_tcgen05_guardrail_trap_unallocated_columns_being_dealloced,(.L_x_178 - $__internal_2_$__cuda_sm10x_tcgen05_guardrail_trap_unallocated_columns_being_dealloced)
$__internal_2_$__cuda_sm10x_tcgen05_guardrail_trap_unallocated_columns_being_dealloced:
[----:B------:R-:W-:Y:S05]  /*a1d0*/  BPT.TRAP 0x1 ;  /* 0x000000040000795c */ /* 0x000fea0000300000 */
[----:B------:R-:W-:-:S04]  /*a1e0*/  HFMA2 R3, -RZ, RZ, 0, 0 ;  /* 0x00000000ff037431 */ /* 0x000fc800000001ff */
[----:B------:R-:W-:Y:S05]  /*a1f0*/  RET.REL.NODEC R2 `(_ZN7cutlass13device_kernelINS_4conv6kernel13ConvUniversalINS1_16ConvProblemShapeILNS1_8OperatorE2ELi2EEENS1_10collective14CollectiveConvINS1_47MainloopSm100TmaUmmaWarpSpecializedImplicitGemmILS5_2ELi8ELi2ELi1ELi2EN4cute5tupleIJNSA_1CILi1EEESD_SD_EEEEENSB_IJNSC_ILi128EEENSB_IJNSC_ILi64EEEEEENSB_IJNSC_ILi32EEEEEEEEENS_10tfloat32_tESM_NSA_8TiledMMAINSA_8MMA_AtomIJNSA_17SM100_MMA_TF32_SSISM_SM_fLi128ELi64ELNSA_4UMMA5MajorE1ELSR_1ELNSQ_7ScaleInE0ELSS_0EEEEEENSA_6LayoutISE_NSB_IJNSC_ILi0EEESW_SW_EEEEENSB_IJNSA_10UnderscoreESZ_SZ_EEEEENS7_6detail27Sm100ImplicitGemmTileTraitsINSA_13SM90_TMA_LOADENSA_14ComposedLayoutINSA_7SwizzleILi2ELi5ELi2EEENSA_18smem_ptr_flag_bitsILi32EEENSV_INSB_IJSJ_NSC_ILi4EEEEEENSB_IJSD_SJ_EEEEEEEvEENS13_INSA_20SM90_TMA_LOAD_IM2COLES1E_vEEEENS_8epilogue10collective18CollectiveEpilogueINS1J_23Sm100TmaWarpSpecializedILi4ELi2ELi16ELb1ELb0EEEJSL_NSB_IJNSV_ISG_SD_EENSV_INSC_ILi16EEESD_EEEEESM_NSB_IJlNSB_IJSD_llEEESW_EEESM_S1T_NS1J_6fusion15FusionCallbacksIS1N_NS1U_17LinearCombinationISM_fSM_fLNS_15FloatRoundStyleE2EEESL_S1R_JEEENSA_5SM1004TMEM4LOAD26SM100_TMEM_LOAD_32dp32b16xES14_NS15_INS16_ILi2ELi4ELi3EEES19_NSV_INSB_IJNSC_ILi8EEES1P_EEENSB_IJS1P_SD_EEEEEEENSA_39AutoVectorizingCopyWithAssumedAlignmentILi128EEENSA_14SM90_TMA_STOREES29_S2B_S2B_EEEvvEEEEvNT_6ParamsE) ;  /* 0xffffff5c02807950 */ /* 0x000fea0003c3ffff */
.L_x_177:
[----:B------:R-:W-:-:S00]  /*a200*/  BRA `(.L_x_177) ;  /* 0xfffffffc00fc7947 */ /* 0x000fc0000383ffff */
[----:B------:R-:W-:-:S00]  /*a210*/  NOP ;  /* 0x0000000000007918 */ /* 0x000fc00000000000 */
        /* <DEDUP_REMOVED lines=14> */
.L_x_178:


//--------------------- .nv.global.init           --------------------------
	.section	.nv.global.init,"aw",@progbits
.nv.global.init:
	.type		$str$29,@object
	.size		$str$29,($str$30 - $str$29)
$str$29:
        /*0000*/ 	.byte	0x28, 0x61, 0x64, 0x64, 0x72, 0x65, 0x73, 0x73, 0x20, 0x26, 0x20, 0x6d, 0x61, 0x73, 0x6b, 0x29
        /*0010*/ 	.byte	0x20, 0x3d, 0x3d, 0x20, 0x30, 0x00
	.type		$str$30,@object
	.size		$str$30,($str$28 - $str$30)
$str$30:
        /*0016*/ 	.byte	0x2f, 0x74, 0x6d, 0x70, 0x2f, 0x63, 0x75, 0x74, 0x6c, 0x61, 0x73, 0x73, 0x5f, 0x73, 0x77, 0x65
        /*0026*/ 	.byte	0x65, 0x70, 0x5f, 0x73, 0x72, 0x63, 0x2f, 0x69, 0x6e, 0x63, 0x6c, 0x75, 0x64, 0x65, 0x2f, 0x63
        /*0036*/ 	.byte	0x75, 0x74, 0x65, 0x2f, 0x70, 0x6f, 0x69, 0x6e, 0x74, 0x65, 0x72, 0x5f, 0x66, 0x6c, 0x61, 0x67
        /*0046*/ 	.byte	0x67, 0x65, 0x64, 0x2e, 0x68, 0x70, 0x70, 0x00
	.type		$str$28,@object
	.size		$str$28,($str$27 - $str$28)
$str$28:
        /*004e*/ 	.byte	0x2f, 0x74, 0x6d, 0x70, 0x2f, 0x63, 0x75, 0x74, 0x6c, 0x61, 0x73, 0x73, 0x5f, 0x73, 0x77, 0x65
        /*005e*/ 	.byte	0x65, 0x70, 0x5f, 0x73, 0x72, 0x63, 0x2f, 0x69, 0x6e, 0x63, 0x6c, 0x75, 0x64, 0x65, 0x2f, 0x63
        /*006e*/ 	.byte	0x75, 0x74, 0x65, 0x2f, 0x61, 0x74, 0x6f, 0x6d, 0x2f, 0x63, 0x6f, 0x70, 0x79, 0x5f, 0x74, 0x72
        /*007e*/ 	.byte	0x61, 0x69, 0x74, 0x73, 0x5f, 0x73, 0x6d, 0x31, 0x30, 0x30, 0x2e, 0x68, 0x70, 0x70, 0x00
	.type		$str$27,@object
	.size		$str$27,(__unnamed_1 - $str$27)
$str$27:
        /*008d*/ 	.byte	0x28, 0x28, 0x75, 0x69, 0x6e, 0x74, 0x33, 0x32, 0x5f, 0x74, 0x28, 0x74, 0x68, 0x72, 0x65, 0x61
        /*009d*/ 	.byte	0x64, 0x49, 0x64, 0x78, 0x2e, 0x78, 0x29, 0x20, 0x2f, 0x20, 0x33, 0x32, 0x29, 0x20, 0x25, 0x20
        /*00ad*/ 	.byte	0x34, 0x29, 0x20, 0x3d, 0x3d, 0x20, 0x28, 0x28, 0x28, 0x74, 0x6d, 0x65, 0x6d, 0x5f, 0x61, 0x64
        /*00bd*/ 	.byte	0x64, 0x72, 0x20, 0x3e, 0x3e, 0x20, 0x31, 0x36, 0x29, 0x20, 0x2f, 0x20, 0x33, 0x32, 0x29, 0x20
        /*00cd*/ 	.byte	0x25, 0x20, 0x34, 0x29, 0x00
	.type		__unnamed_1,@object
	.size		__unnamed_1,(__unnamed_2 - __unnamed_1)
__unnamed_1:
        /*00d2*/ 	.byte	0x61, 0x75, 0x74, 0x6f, 0x20, 0x63, 0x75, 0x74, 0x65, 0x3a, 0x3a, 0x61, 0x73, 0x5f, 0x70, 0x6f
        /* <DEDUP_REMOVED lines=24> */
        /*0262*/ 	.byte	0x32, 0x30, 0x34, 0x38, 0x3e, 0x3e, 0x3e, 0x3e, 0x5d, 0x00
	.type		__unnamed_2,@object
	.size		__unnamed_2,(.L_2 - __unnamed_2)
__unnamed_2:
        /* <DEDUP_REMOVED lines=42> */
        /*050c*/ 	.byte	0x3e, 0x5d, 0x00
.L_2:


//--------------------- .nv.shared._ZN7cutlass13device_kernelINS_4conv6kernel13ConvUniversalINS1_16ConvProblemShapeILNS1_8OperatorE2ELi2EEENS1_10collective14CollectiveConvINS1_47MainloopSm100TmaUmmaWarpSpecializedImplicitGemmILS5_2ELi8ELi2ELi1ELi2EN4cute5tupleIJNSA_1CILi1EEESD_SD_EEEEENSB_IJNSC_ILi128EEENSB_IJNSC_ILi64EEEEEENSB_IJNSC_ILi32EEEEEEEEENS_10tfloat32_tESM_NSA_8TiledMMAINSA_8MMA_AtomIJNSA_17SM100_MMA_TF32_SSISM_SM_fLi128ELi64ELNSA_4UMMA5MajorE1ELSR_1ELNSQ_7ScaleInE0ELSS_0EEEEEENSA_6LayoutISE_NSB_IJNSC_ILi0EEESW_SW_EEEEENSB_IJNSA_10UnderscoreESZ_SZ_EEEEENS7_6detail27Sm100ImplicitGemmTileTraitsINSA_13SM90_TMA_LOADENSA_14ComposedLayoutINSA_7SwizzleILi2ELi5ELi2EEENSA_18smem_ptr_flag_bitsILi32EEENSV_INSB_IJSJ_NSC_ILi4EEEEEENSB_IJSD_SJ_EEEEEEEvEENS13_INSA_20SM90_TMA_LOAD_IM2COLES1E_vEEEENS_8epilogue10collective18CollectiveEpilogueINS1J_23Sm100TmaWarpSpecializedILi4ELi2ELi16ELb1ELb0EEEJSL_NSB_IJNSV_ISG_SD_EENSV_INSC_ILi16EEESD_EEEEESM_NSB_IJlNSB_IJSD_llEEESW_EEESM_S1T_NS1J_6fusion15FusionCallbacksIS1N_NS1U_17LinearCombinationISM_fSM_fLNS_15FloatRoundStyleE2EEESL_S1R_JEEENSA_5SM1004TMEM4LOAD26SM100_TMEM_LOAD_32dp32b16xES14_NS15_INS16_ILi2ELi4ELi3EEES19_NSV_INSB_IJNSC_ILi8EEES1P_EEENSB_IJS1P_SD_EEEEEEENSA_39AutoVectorizingCopyWithAssumedAlignmentILi128EEENSA_14SM90_TMA_STOREES29_S2B_S2B_EEEvvEEEEvNT_6ParamsE --------------------------
	.section	.nv.shared._ZN7cutlass13device_kernelINS_4conv6kernel13ConvUniversalINS1_16ConvProblemShapeILNS1_8OperatorE2ELi2EEENS1_10collective14CollectiveConvINS1_47MainloopSm100TmaUmmaWarpSpecializedImplicitGemmILS5_2ELi8ELi2ELi1ELi2EN4cute5tupleIJNSA_1CILi1EEESD_SD_EEEEENSB_IJNSC_ILi128EEENSB_IJNSC_ILi64EEEEEENSB_IJNSC_ILi32EEEEEEEEENS_10tfloat32_tESM_NSA_8TiledMMAINSA_8MMA_AtomIJNSA_17SM100_MMA_TF32_SSISM_SM_fLi128ELi64ELNSA_4UMMA5MajorE1ELSR_1ELNSQ_7ScaleInE0ELSS_0EEEEEENSA_6LayoutISE_NSB_IJNSC_ILi0EEESW_SW_EEEEENSB_IJNSA_10UnderscoreESZ_SZ_EEEEENS7_6detail27Sm100ImplicitGemmTileTraitsINSA_13SM90_TMA_LOADENSA_14ComposedLayoutINSA_7SwizzleILi2ELi5ELi2EEENSA_18smem_ptr_flag_bitsILi32EEENSV_INSB_IJSJ_NSC_ILi4EEEEEENSB_IJSD_SJ_EEEEEEEvEENS13_INSA_20SM90_TMA_LOAD_IM2COLES1E_vEEEENS_8epilogue10collective18CollectiveEpilogueINS1J_23Sm100TmaWarpSpecializedILi4ELi2ELi16ELb1ELb0EEEJSL_NSB_IJNSV_ISG_SD_EENSV_INSC_ILi16EEESD_EEEEESM_NSB_IJlNSB_IJSD_llEEESW_EEESM_S1T_NS1J_6fusion15FusionCallbacksIS1N_NS1U_17LinearCombinationISM_fSM_fLNS_15FloatRoundStyleE2EEESL_S1R_JEEENSA_5SM1004TMEM4LOAD26SM100_TMEM_LOAD_32dp32b16xES14_NS15_INS16_ILi2ELi4ELi3EEES19_NSV_INSB_IJNSC_ILi8EEES1P_EEENSB_IJS1P_SD_EEEEEEENSA_39AutoVectorizingCopyWithAssumedAlignmentILi128EEENSA_14SM90_TMA_STOREES29_S2B_S2B_EEEvvEEEEvNT_6ParamsE,"aw",@nobits
	.sectionflags	@""
	.align	16
	.zero		1024


//--------------------- .nv.shared.reserved.0     --------------------------
	.section	.nv.shared.reserved.0,"aw",@nobits
	.weak		__nv_reservedSMEM_offset_0_alias
	.size		__nv_reservedSMEM_offset_0_alias, 0, 64
	.other		__nv_reservedSMEM_offset_0_alias,@"STO_CUDA_RESERVED_SHARED STV_DEFAULT"
__nv_reservedSMEM_offset_0_alias:
	.zero		0
.nv.shared.reserved.0:
	.zero		64
	.weak		__nv_reservedSMEM_tcgen05_partition
	.type		__nv_reservedSMEM_tcgen05_partition,@object
	.size		__nv_reservedSMEM_tcgen05_partition,(.L_0 - __nv_reservedSMEM_tcgen05_partition)
__nv_reservedSMEM_tcgen05_partition:
	.zero		32
.L_0:


//--------------------- .nv.global                --------------------------
	.section	.nv.global,"aw",@nobits
.nv.global:
	.type		_ZN39_INTERNAL_c2a63eff_4_k_cu_f98ce1c5_41624cute1_E,@object
	.size		_ZN39_INTERNAL_c2a63eff_4_k_cu_f98ce1c5_41624cute1_E,(_ZN39_INTERNAL_c2a63eff_4_k_cu_f98ce1c5_41624cuda3std3__45__cpo6cbeginE - _ZN39_INTERNAL_c2a63eff_4_k_cu_f98ce1c5_41624cute1_E)
_ZN39_INTERNAL_c2a63eff_4_k_cu_f98ce1c5_41624cute1_E:
	.zero		1
	.type		_ZN39_INTERNAL_c2a63eff_4_k_cu_f98ce1c5_41624cuda3std3__45__cpo6cbeginE,@object
	.size		_ZN39_INTERNAL_c2a63eff_4_k_cu_f98ce1c5_41624cuda3std3__45__cpo6cbeginE,(_ZN39_INTERNAL_c2a63eff_4_k_cu_f98ce1c5_41624cuda3std3__48in_placeE - _ZN39_INTERNAL_c2a63eff_4_k_cu_f98ce1c5_41624cuda3std3__45__cpo6cbeginE)
_ZN39_INTERNAL_c2a63eff_4_k_cu_f98ce1c5_41624cuda3std3__45__cpo6cbeginE:
	.zero		1
	.type		_ZN39_INTERNAL_c2a63eff_4_k_cu_f98ce1c5_41624cuda3std3__48in_placeE,@object
	.size		_ZN39_INTERNAL_c2a63eff_4_k_cu_f98ce1c5_41624cuda3std3__48in_placeE,(_ZN39_INTERNAL_c2a63eff_4_k_cu_f98ce1c5_41624cuda3std6ranges3__45__cpo9iter_moveE - _ZN39_INTERNAL_c2a63eff_4_k_cu_f98ce1c5_41624cuda3std3__48in_placeE)
_ZN39_INTERNAL_c2a63eff_4_k_cu_f98ce1c5_41624cuda3std3__48in_placeE:
	.zero		1
	.type		_ZN39_INTERNAL_c2a63eff_4_k_cu_f98ce1c5_41624cuda3std6ranges3__45__cpo9iter_moveE,@object
	.size		_ZN39_INTERNAL_c2a63eff_4_k_cu_f98ce1c5_41624cuda3std6ranges3__45__cpo9iter_moveE,(_ZN39_INTERNAL_c2a63eff_4_k_cu_f98ce1c5_41624cuda3std3__45__cpo5beginE - _ZN39_INTERNAL_c2a63eff_4_k_cu_f98ce1c5_41624cuda3std6ranges3__45__cpo9iter_moveE)
_ZN39_INTERNAL_c2a63eff_4_k_cu_f98ce1c5_41624cuda3std6ranges3__45__cpo9iter_moveE:
	.zero		1
	.type		_ZN39_INTERNAL_c2a63eff_4_k_cu_f98ce1c5_41624cuda3std3__45__cpo5beginE,@object
	.size		_ZN39_INTERNAL_c2a63eff_4_k_cu_f98ce1c5_41624cuda3std3__45__cpo5beginE,(_ZN39_INTERNAL_c2a63eff_4_k_cu_f98ce1c5_41624cuda3std3__441_GLOBAL__N__c2a63eff_4_k_cu_f98ce1c5_41626ignoreE - _ZN39_INTERNAL_c2a63eff_4_k_cu_f98ce1c5_41624cuda3std3__45__cpo5beginE)
_ZN39_INTERNAL_c2a63eff_4_k_cu_f98ce1c5_41624cuda3std3__45__cpo5beginE:
	.zero		1
	.type		_ZN39_INTERNAL_c2a63eff_4_k_cu_f98ce1c5_41624cuda3std3__441_GLOBAL__N__c2a63eff_4_k_cu_f98ce1c5_41626ignoreE,@object
	.size		_ZN39_INTERNAL_c2a63eff_4_k_cu_f98ce1c5_41624cuda3std3__441_GLOBAL__N__c2a63eff_4_k_cu_f98ce1c5_41626ignoreE,(_ZN39_INTERNAL_c2a63eff_4_k_cu_f98ce1c5_41624cute7productE - _ZN39_INTERNAL_c2a63eff_4_k_cu_f98ce1c5_41624cuda3std3__441_GLOBAL__N__c2a63eff_4_k_cu_f98ce1c5_41626ignoreE)
_ZN39_INTERNAL_c2a63eff_4_k_cu_f98ce1c5_41624cuda3std3__441_GLOBAL__N__c2a63eff_4_k_cu_f98ce1c5_41626ignoreE:
	.zero		1
	.type		_ZN39_INTERNAL_c2a63eff_4_k_cu_f98ce1c5_41624cute7productE,@object
	.size		_ZN39_INTERNAL_c2a63eff_4_k_cu_f98ce1c5_41624cute7productE,(_ZN39_INTERNAL_c2a63eff_4_k_cu_f98ce1c5_41624cuda3std3__45__cpo3endE - _ZN39_INTERNAL_c2a63eff_4_k_cu_f98ce1c5_41624cute7productE)
_ZN39_INTERNAL_c2a63eff_4_k_cu_f98ce1c5_41624cute7productE:
	.zero		1
	.type		_ZN39_INTERNAL_c2a63eff_4_k_cu_f98ce1c5_41624cuda3std3__45__cpo3endE,@object
	.size		_ZN39_INTERNAL_c2a63eff_4_k_cu_f98ce1c5_41624cuda3std3__45__cpo3endE,(_ZN39_INTERNAL_c2a63eff_4_k_cu_f98ce1c5_41624cuda3std3__419piecewise_constructE - _ZN39_INTERNAL_c2a63eff_4_k_cu_f98ce1c5_41624cuda3std3__45__cpo3endE)
_ZN39_INTERNAL_c2a63eff_4_k_cu_f98ce1c5_41624cuda3std3__45__cpo3endE:
	.zero		1
	.type		_ZN39_INTERNAL_c2a63eff_4_k_cu_f98ce1c5_41624cuda3std3__419piecewise_constructE,@object
	.size		_ZN39_INTERNAL_c2a63eff_4_k_cu_f98ce1c5_41624cuda3std3__419piecewise_constructE,(_ZN39_INTERNAL_c2a63eff_4_k_cu_f98ce1c5_41624cuda3std3__45__cpo4cendE - _ZN39_INTERNAL_c2a63eff_4_k_cu_f98ce1c5_41624cuda3std3__419piecewise_constructE)
_ZN39_INTERNAL_c2a63eff_4_k_cu_f98ce1c5_41624cuda3std3__419piecewise_constructE:
	.zero		1
	.type		_ZN39_INTERNAL_c2a63eff_4_k_cu_f98ce1c5_41624cuda3std3__45__cpo4cendE,@object
	.size		_ZN39_INTERNAL_c2a63eff_4_k_cu_f98ce1c5_41624cuda3std3__45__cpo4cendE,(_ZN39_INTERNAL_c2a63eff_4_k_cu_f98ce1c5_41624cuda3std6ranges3__45__cpo4swapE - _ZN39_INTERNAL_c2a63eff_4_k_cu_f98ce1c5_41624cuda3std3__45__cpo4cendE)
_ZN39_INTERNAL_c2a63eff_4_k_cu_f98ce1c5_41624cuda3std3__45__cpo4cendE:
	.zero		1
	.type		_ZN39_INTERNAL_c2a63eff_4_k_cu_f98ce1c5_41624cuda3std6ranges3__45__cpo4swapE,@object
	.size		_ZN39_INTERNAL_c2a63eff_4_k_cu_f98ce1c5_41624cuda3std6ranges3__45__cpo4swapE,(.L_10 - _ZN39_INTERNAL_c2a63eff_4_k_cu_f98ce1c5_41624cuda3std6ranges3__45__cpo4swapE)
_ZN39_INTERNAL_c2a63eff_4_k_cu_f98ce1c5_41624cuda3std6ranges3__45__cpo4swapE:
	.zero		1
.L_10:


//--------------------- .nv.constant0._ZN7cutlass13device_kernelINS_4conv6kernel13ConvUniversalINS1_16ConvProblemShapeILNS1_8OperatorE2ELi2EEENS1_10collective14CollectiveConvINS1_47MainloopSm100TmaUmmaWarpSpecializedImplicitGemmILS5_2ELi8ELi2ELi1ELi2EN4cute5tupleIJNSA_1CILi1EEESD_SD_EEEEENSB_IJNSC_ILi128EEENSB_IJNSC_ILi64EEEEEENSB_IJNSC_ILi32EEEEEEEEENS_10tfloat32_tESM_NSA_8TiledMMAINSA_8MMA_AtomIJNSA_17SM100_MMA_TF32_SSISM_SM_fLi128ELi64ELNSA_4UMMA5MajorE1ELSR_1ELNSQ_7ScaleInE0ELSS_0EEEEEENSA_6LayoutISE_NSB_IJNSC_ILi0EEESW_SW_EEEEENSB_IJNSA_10UnderscoreESZ_SZ_EEEEENS7_6detail27Sm100ImplicitGemmTileTraitsINSA_13SM90_TMA_LOADENSA_14ComposedLayoutINSA_7SwizzleILi2ELi5ELi2EEENSA_18smem_ptr_flag_bitsILi32EEENSV_INSB_IJSJ_NSC_ILi4EEEEEENSB_IJSD_SJ_EEEEEEEvEENS13_INSA_20SM90_TMA_LOAD_IM2COLES1E_vEEEENS_8epilogue10collective18CollectiveEpilogueINS1J_23Sm100TmaWarpSpecializedILi4ELi2ELi16ELb1ELb0EEEJSL_NSB_IJNSV_ISG_SD_EENSV_INSC_ILi16EEESD_EEEEESM_NSB_IJlNSB_IJSD_llEEESW_EEESM_S1T_NS1J_6fusion15FusionCallbacksIS1N_NS1U_17LinearCombinationISM_fSM_fLNS_15FloatRoundStyleE2EEESL_S1R_JEEENSA_5SM1004TMEM4LOAD26SM100_TMEM_LOAD_32dp32b16xES14_NS15_INS16_ILi2ELi4ELi3EEES19_NSV_INSB_IJNSC_ILi8EEES1P_EEENSB_IJS1P_SD_EEEEEEENSA_39AutoVectorizingCopyWithAssumedAlignmentILi128EEENSA_14SM90_TMA_STOREES29_S2B_S2B_EEEvvEEEEvNT_6ParamsE --------------------------
	.section	.nv.constant0._ZN7cutlass13device_kernelINS_4conv6kernel13ConvUniversalINS1_16ConvProblemShapeILNS1_8OperatorE2ELi2EEENS1_10collective14CollectiveConvINS1_47MainloopSm100TmaUmmaWarpSpecializedImplicitGemmILS5_2ELi8ELi2ELi1ELi2EN4cute5tupleIJNSA_1CILi1EEESD_SD_EEEEENSB_IJNSC_ILi128EEENSB_IJNSC_ILi64EEEEEENSB_IJNSC_ILi32EEEEEEEEENS_10tfloat32_tESM_NSA_8TiledMMAINSA_8MMA_AtomIJNSA_17SM100_MMA_TF32_SSISM_SM_fLi128ELi64ELNSA_4UMMA5MajorE1ELSR_1ELNSQ_7ScaleInE0ELSS_0EEEEEENSA_6LayoutISE_NSB_IJNSC_ILi0EEESW_SW_EEEEENSB_IJNSA_10UnderscoreESZ_SZ_EEEEENS7_6detail27Sm100ImplicitGemmTileTraitsINSA_13SM90_TMA_LOADENSA_14ComposedLayoutINSA_7SwizzleILi2ELi5ELi2EEENSA_18smem_ptr_flag_bitsILi32EEENSV_INSB_IJSJ_NSC_ILi4EEEEEENSB_IJSD_SJ_EEEEEEEvEENS13_INSA_20SM90_TMA_LOAD_IM2COLES1E_vEEEENS_8epilogue10collective18CollectiveEpilogueINS1J_23Sm100TmaWarpSpecializedILi4ELi2ELi16ELb1ELb0EEEJSL_NSB_IJNSV_ISG_SD_EENSV_INSC_ILi16EEESD_EEEEESM_NSB_IJlNSB_IJSD_llEEESW_EEESM_S1T_NS1J_6fusion15FusionCallbacksIS1N_NS1U_17LinearCombinationISM_fSM_fLNS_15FloatRoundStyleE2EEESL_S1R_JEEENSA_5SM1004TMEM4LOAD26SM100_TMEM_LOAD_32dp32b16xES14_NS15_INS16_ILi2ELi4ELi3EEES19_NSV_INSB_IJNSC_ILi8EEES1P_EEENSB_IJS1P_SD_EEEEEEENSA_39AutoVectorizingCopyWithAssumedAlignmentILi128EEENSA_14SM90_TMA_STOREES29_S2B_S2B_EEEvvEEEEvNT_6ParamsE,"a",@progbits
	.sectionflags	@""
	.align	4
.nv.constant0._ZN7cutlass13device_kernelINS_4conv6kernel13ConvUniversalINS1_16ConvProblemShapeILNS1_8OperatorE2ELi2EEENS1_10collective14CollectiveConvINS1_47MainloopSm100TmaUmmaWarpSpecializedImplicitGemmILS5_2ELi8ELi2ELi1ELi2EN4cute5tupleIJNSA_1CILi1EEESD_SD_EEEEENSB_IJNSC_ILi128EEENSB_IJNSC_ILi64EEEEEENSB_IJNSC_ILi32EEEEEEEEENS_10tfloat32_tESM_NSA_8TiledMMAINSA_8MMA_AtomIJNSA_17SM100_MMA_TF32_SSISM_SM_fLi128ELi64ELNSA_4UMMA5MajorE1ELSR_1ELNSQ_7ScaleInE0ELSS_0EEEEEENSA_6LayoutISE_NSB_IJNSC_ILi0EEESW_SW_EEEEENSB_IJNSA_10UnderscoreESZ_SZ_EEEEENS7_6detail27Sm100ImplicitGemmTileTraitsINSA_13SM90_TMA_LOADENSA_14ComposedLayoutINSA_7SwizzleILi2ELi5ELi2EEENSA_18smem_ptr_flag_bitsILi32EEENSV_INSB_IJSJ_NSC_ILi4EEEEEENSB_IJSD_SJ_EEEEEEEvEENS13_INSA_20SM90_TMA_LOAD_IM2COLES1E_vEEEENS_8epilogue10collective18CollectiveEpilogueINS1J_23Sm100TmaWarpSpecializedILi4ELi2ELi16ELb1ELb0EEEJSL_NSB_IJNSV_ISG_SD_EENSV_INSC_ILi16EEESD_EEEEESM_NSB_IJlNSB_IJSD_llEEESW_EEESM_S1T_NS1J_6fusion15FusionCallbacksIS1N_NS1U_17LinearCombinationISM_fSM_fLNS_15FloatRoundStyleE2EEESL_S1R_JEEENSA_5SM1004TMEM4LOAD26SM100_TMEM_LOAD_32dp32b16xES14_NS15_INS16_ILi2ELi4ELi3EEES19_NSV_INSB_IJNSC_ILi8EEES1P_EEENSB_IJS1P_SD_EEEEEEENSA_39AutoVectorizingCopyWithAssumedAlignmentILi128EEENSA_14SM90_TMA_STOREES29_S2B_S2B_EEEvvEEEEvNT_6ParamsE:
	.zero		2944


//--------------------- SYMBOLS --------------------------

	.type		.nv.reservedSmem.offset0,@object
	.size		.nv.reservedSmem.offset0,0x4
	.type		.nv.reservedSmem.cap,@object
	.size		.nv.reservedSmem.cap,0x4
	.type		__assertfail,@function
